//
// Generated by NVIDIA NVVM Compiler
//
// Compiler Build ID: CL-36424714
// Cuda compilation tools, release 13.0, V13.0.88
// Based on NVVM 20.0.0
//

.version 9.0
.target sm_100
.address_size 64

	// .globl	_Z19computeActiveMatterP13generalPara_sP12activePara_sPfS3_S3_S3_
.global .align 4 .b8 precalc_xorwow_matrix[102400];
.global .align 4 .b8 precalc_xorwow_offset_matrix[102400];
.global .align 4 .b8 mrg32k3aM1[2304];
.global .align 4 .b8 mrg32k3aM2[2304];
.global .align 4 .b8 mrg32k3aM1SubSeq[2016];
.global .align 4 .b8 mrg32k3aM2SubSeq[2016];
.global .align 4 .b8 mrg32k3aM1Seq[2304];
.global .align 4 .b8 mrg32k3aM2Seq[2304];
.const .align 8 .b8 __cr_lgamma_table[72];
.global .align 4 .b8 __cudart_i2opi_f[24] = {65, 144, 67, 60, 153, 149, 98, 219, 192, 221, 52, 245, 209, 87, 39, 252, 41, 21, 68, 78, 110, 131, 249, 162};

.visible .entry _Z19computeActiveMatterP13generalPara_sP12activePara_sPfS3_S3_S3_(
	.param .u64 .ptr .align 1 _Z19computeActiveMatterP13generalPara_sP12activePara_sPfS3_S3_S3__param_0,
	.param .u64 .ptr .align 1 _Z19computeActiveMatterP13generalPara_sP12activePara_sPfS3_S3_S3__param_1,
	.param .u64 .ptr .align 1 _Z19computeActiveMatterP13generalPara_sP12activePara_sPfS3_S3_S3__param_2,
	.param .u64 .ptr .align 1 _Z19computeActiveMatterP13generalPara_sP12activePara_sPfS3_S3_S3__param_3,
	.param .u64 .ptr .align 1 _Z19computeActiveMatterP13generalPara_sP12activePara_sPfS3_S3_S3__param_4,
	.param .u64 .ptr .align 1 _Z19computeActiveMatterP13generalPara_sP12activePara_sPfS3_S3_S3__param_5
)
{
	.local .align 8 .b8 	__local_depot0[80];
	.reg .b64 	%SP;
	.reg .b64 	%SPL;
	.reg .pred 	%p<182>;
	.reg .b32 	%r<1513>;
	.reg .b32 	%f<503>;
	.reg .b64 	%rd<164>;
	.reg .b64 	%fd<18>;

	mov.u64 	%SPL, __local_depot0;
	ld.param.u64 	%rd50, [_Z19computeActiveMatterP13generalPara_sP12activePara_sPfS3_S3_S3__param_0];
	ld.param.u64 	%rd51, [_Z19computeActiveMatterP13generalPara_sP12activePara_sPfS3_S3_S3__param_1];
	ld.param.u64 	%rd52, [_Z19computeActiveMatterP13generalPara_sP12activePara_sPfS3_S3_S3__param_3];
	ld.param.u64 	%rd53, [_Z19computeActiveMatterP13generalPara_sP12activePara_sPfS3_S3_S3__param_4];
	cvta.to.global.u64 	%rd1, %rd52;
	cvta.to.global.u64 	%rd2, %rd53;
	cvta.to.global.u64 	%rd3, %rd51;
	cvta.to.global.u64 	%rd4, %rd50;
	add.u64 	%rd5, %SPL, 0;
	add.u64 	%rd6, %SPL, 0;
	add.u64 	%rd7, %SPL, 0;
	add.u64 	%rd8, %SPL, 0;
	add.u64 	%rd9, %SPL, 0;
	add.u64 	%rd10, %SPL, 0;
	mov.u32 	%r645, %ntid.x;
	mov.u32 	%r646, %ctaid.x;
	mov.u32 	%r647, %tid.x;
	mad.lo.s32 	%r1, %r645, %r646, %r647;
	ld.global.u32 	%r648, [%rd4+12];
	setp.ge.u32 	%p1, %r1, %r648;
	@%p1 bra 	$L__BB0_213;
	add.u64 	%rd11, %SPL, 32;
	// begin inline asm
	mov.u64 	%rd60, %clock64;
	// end inline asm
	cvt.u64.u32 	%rd12, %r1;
	cvt.u32.u64 	%r649, %rd60;
	xor.b32  	%r650, %r649, -1429050551;
	mul.lo.s32 	%r651, %r650, 1099087573;
	{ .reg .b32 tmp; mov.b64 {tmp, %r652}, %rd60; }
	xor.b32  	%r653, %r652, -136515619;
	mul.lo.s32 	%r654, %r653, -1703105765;
	add.s32 	%r655, %r651, %r654;
	add.s32 	%r2, %r655, 6615241;
	add.s32 	%r1220, %r651, 123456789;
	st.local.v2.u32 	[%rd11], {%r2, %r1220};
	xor.b32  	%r656, %r651, 362436069;
	add.s32 	%r657, %r654, 521288629;
	st.local.v2.u32 	[%rd11+8], {%r656, %r657};
	xor.b32  	%r658, %r654, 88675123;
	add.s32 	%r1216, %r651, 5783321;
	st.local.v2.u32 	[%rd11+16], {%r658, %r1216};
	setp.eq.s32 	%p2, %r1, 0;
	@%p2 bra 	$L__BB0_116;
	mov.b32 	%r1203, 0;
	mov.u64 	%rd64, precalc_xorwow_matrix;
	mov.u64 	%rd153, %rd12;
$L__BB0_3:
	mov.u64 	%rd13, %rd153;
	and.b64  	%rd62, %rd13, 3;
	setp.eq.s64 	%p3, %rd62, 0;
	@%p3 bra 	$L__BB0_115;
	mul.wide.u32 	%rd63, %r1203, 3200;
	add.s64 	%rd14, %rd64, %rd63;
	mov.b32 	%r1216, 0;
	mov.u32 	%r1217, %r1216;
	mov.u32 	%r1218, %r1216;
	mov.u32 	%r1219, %r1216;
	mov.u32 	%r1220, %r1216;
	mov.u32 	%r1209, %r1216;
$L__BB0_5:
	mul.wide.u32 	%rd65, %r1209, 4;
	add.s64 	%rd66, %rd11, %rd65;
	ld.local.u32 	%r14, [%rd66+4];
	shl.b32 	%r15, %r1209, 5;
	mov.b32 	%r1215, 0;
$L__BB0_6:
	.pragma "nounroll";
	shr.u32 	%r662, %r14, %r1215;
	and.b32  	%r663, %r662, 1;
	setp.eq.b32 	%p4, %r663, 1;
	not.pred 	%p5, %p4;
	add.s32 	%r664, %r15, %r1215;
	mul.lo.s32 	%r665, %r664, 5;
	mul.wide.u32 	%rd67, %r665, 4;
	add.s64 	%rd15, %rd14, %rd67;
	@%p5 bra 	$L__BB0_8;
	ld.global.u32 	%r666, [%rd15];
	xor.b32  	%r1220, %r1220, %r666;
	ld.global.u32 	%r667, [%rd15+4];
	xor.b32  	%r1219, %r1219, %r667;
	ld.global.u32 	%r668, [%rd15+8];
	xor.b32  	%r1218, %r1218, %r668;
	ld.global.u32 	%r669, [%rd15+12];
	xor.b32  	%r1217, %r1217, %r669;
	ld.global.u32 	%r670, [%rd15+16];
	xor.b32  	%r1216, %r1216, %r670;
$L__BB0_8:
	and.b32  	%r672, %r662, 2;
	setp.eq.s32 	%p6, %r672, 0;
	@%p6 bra 	$L__BB0_10;
	ld.global.u32 	%r673, [%rd15+20];
	xor.b32  	%r1220, %r1220, %r673;
	ld.global.u32 	%r674, [%rd15+24];
	xor.b32  	%r1219, %r1219, %r674;
	ld.global.u32 	%r675, [%rd15+28];
	xor.b32  	%r1218, %r1218, %r675;
	ld.global.u32 	%r676, [%rd15+32];
	xor.b32  	%r1217, %r1217, %r676;
	ld.global.u32 	%r677, [%rd15+36];
	xor.b32  	%r1216, %r1216, %r677;
$L__BB0_10:
	and.b32  	%r679, %r662, 4;
	setp.eq.s32 	%p7, %r679, 0;
	@%p7 bra 	$L__BB0_12;
	ld.global.u32 	%r680, [%rd15+40];
	xor.b32  	%r1220, %r1220, %r680;
	ld.global.u32 	%r681, [%rd15+44];
	xor.b32  	%r1219, %r1219, %r681;
	ld.global.u32 	%r682, [%rd15+48];
	xor.b32  	%r1218, %r1218, %r682;
	ld.global.u32 	%r683, [%rd15+52];
	xor.b32  	%r1217, %r1217, %r683;
	ld.global.u32 	%r684, [%rd15+56];
	xor.b32  	%r1216, %r1216, %r684;
$L__BB0_12:
	and.b32  	%r686, %r662, 8;
	setp.eq.s32 	%p8, %r686, 0;
	@%p8 bra 	$L__BB0_14;
	ld.global.u32 	%r687, [%rd15+60];
	xor.b32  	%r1220, %r1220, %r687;
	ld.global.u32 	%r688, [%rd15+64];
	xor.b32  	%r1219, %r1219, %r688;
	ld.global.u32 	%r689, [%rd15+68];
	xor.b32  	%r1218, %r1218, %r689;
	ld.global.u32 	%r690, [%rd15+72];
	xor.b32  	%r1217, %r1217, %r690;
	ld.global.u32 	%r691, [%rd15+76];
	xor.b32  	%r1216, %r1216, %r691;
$L__BB0_14:
	and.b32  	%r693, %r662, 16;
	setp.eq.s32 	%p9, %r693, 0;
	@%p9 bra 	$L__BB0_16;
	ld.global.u32 	%r694, [%rd15+80];
	xor.b32  	%r1220, %r1220, %r694;
	ld.global.u32 	%r695, [%rd15+84];
	xor.b32  	%r1219, %r1219, %r695;
	ld.global.u32 	%r696, [%rd15+88];
	xor.b32  	%r1218, %r1218, %r696;
	ld.global.u32 	%r697, [%rd15+92];
	xor.b32  	%r1217, %r1217, %r697;
	ld.global.u32 	%r698, [%rd15+96];
	xor.b32  	%r1216, %r1216, %r698;
$L__BB0_16:
	and.b32  	%r700, %r662, 32;
	setp.eq.s32 	%p10, %r700, 0;
	@%p10 bra 	$L__BB0_18;
	ld.global.u32 	%r701, [%rd15+100];
	xor.b32  	%r1220, %r1220, %r701;
	ld.global.u32 	%r702, [%rd15+104];
	xor.b32  	%r1219, %r1219, %r702;
	ld.global.u32 	%r703, [%rd15+108];
	xor.b32  	%r1218, %r1218, %r703;
	ld.global.u32 	%r704, [%rd15+112];
	xor.b32  	%r1217, %r1217, %r704;
	ld.global.u32 	%r705, [%rd15+116];
	xor.b32  	%r1216, %r1216, %r705;
$L__BB0_18:
	and.b32  	%r707, %r662, 64;
	setp.eq.s32 	%p11, %r707, 0;
	@%p11 bra 	$L__BB0_20;
	ld.global.u32 	%r708, [%rd15+120];
	xor.b32  	%r1220, %r1220, %r708;
	ld.global.u32 	%r709, [%rd15+124];
	xor.b32  	%r1219, %r1219, %r709;
	ld.global.u32 	%r710, [%rd15+128];
	xor.b32  	%r1218, %r1218, %r710;
	ld.global.u32 	%r711, [%rd15+132];
	xor.b32  	%r1217, %r1217, %r711;
	ld.global.u32 	%r712, [%rd15+136];
	xor.b32  	%r1216, %r1216, %r712;
$L__BB0_20:
	and.b32  	%r714, %r662, 128;
	setp.eq.s32 	%p12, %r714, 0;
	@%p12 bra 	$L__BB0_22;
	ld.global.u32 	%r715, [%rd15+140];
	xor.b32  	%r1220, %r1220, %r715;
	ld.global.u32 	%r716, [%rd15+144];
	xor.b32  	%r1219, %r1219, %r716;
	ld.global.u32 	%r717, [%rd15+148];
	xor.b32  	%r1218, %r1218, %r717;
	ld.global.u32 	%r718, [%rd15+152];
	xor.b32  	%r1217, %r1217, %r718;
	ld.global.u32 	%r719, [%rd15+156];
	xor.b32  	%r1216, %r1216, %r719;
$L__BB0_22:
	and.b32  	%r721, %r662, 256;
	setp.eq.s32 	%p13, %r721, 0;
	@%p13 bra 	$L__BB0_24;
	ld.global.u32 	%r722, [%rd15+160];
	xor.b32  	%r1220, %r1220, %r722;
	ld.global.u32 	%r723, [%rd15+164];
	xor.b32  	%r1219, %r1219, %r723;
	ld.global.u32 	%r724, [%rd15+168];
	xor.b32  	%r1218, %r1218, %r724;
	ld.global.u32 	%r725, [%rd15+172];
	xor.b32  	%r1217, %r1217, %r725;
	ld.global.u32 	%r726, [%rd15+176];
	xor.b32  	%r1216, %r1216, %r726;
$L__BB0_24:
	and.b32  	%r728, %r662, 512;
	setp.eq.s32 	%p14, %r728, 0;
	@%p14 bra 	$L__BB0_26;
	ld.global.u32 	%r729, [%rd15+180];
	xor.b32  	%r1220, %r1220, %r729;
	ld.global.u32 	%r730, [%rd15+184];
	xor.b32  	%r1219, %r1219, %r730;
	ld.global.u32 	%r731, [%rd15+188];
	xor.b32  	%r1218, %r1218, %r731;
	ld.global.u32 	%r732, [%rd15+192];
	xor.b32  	%r1217, %r1217, %r732;
	ld.global.u32 	%r733, [%rd15+196];
	xor.b32  	%r1216, %r1216, %r733;
$L__BB0_26:
	and.b32  	%r735, %r662, 1024;
	setp.eq.s32 	%p15, %r735, 0;
	@%p15 bra 	$L__BB0_28;
	ld.global.u32 	%r736, [%rd15+200];
	xor.b32  	%r1220, %r1220, %r736;
	ld.global.u32 	%r737, [%rd15+204];
	xor.b32  	%r1219, %r1219, %r737;
	ld.global.u32 	%r738, [%rd15+208];
	xor.b32  	%r1218, %r1218, %r738;
	ld.global.u32 	%r739, [%rd15+212];
	xor.b32  	%r1217, %r1217, %r739;
	ld.global.u32 	%r740, [%rd15+216];
	xor.b32  	%r1216, %r1216, %r740;
$L__BB0_28:
	and.b32  	%r742, %r662, 2048;
	setp.eq.s32 	%p16, %r742, 0;
	@%p16 bra 	$L__BB0_30;
	ld.global.u32 	%r743, [%rd15+220];
	xor.b32  	%r1220, %r1220, %r743;
	ld.global.u32 	%r744, [%rd15+224];
	xor.b32  	%r1219, %r1219, %r744;
	ld.global.u32 	%r745, [%rd15+228];
	xor.b32  	%r1218, %r1218, %r745;
	ld.global.u32 	%r746, [%rd15+232];
	xor.b32  	%r1217, %r1217, %r746;
	ld.global.u32 	%r747, [%rd15+236];
	xor.b32  	%r1216, %r1216, %r747;
$L__BB0_30:
	and.b32  	%r749, %r662, 4096;
	setp.eq.s32 	%p17, %r749, 0;
	@%p17 bra 	$L__BB0_32;
	ld.global.u32 	%r750, [%rd15+240];
	xor.b32  	%r1220, %r1220, %r750;
	ld.global.u32 	%r751, [%rd15+244];
	xor.b32  	%r1219, %r1219, %r751;
	ld.global.u32 	%r752, [%rd15+248];
	xor.b32  	%r1218, %r1218, %r752;
	ld.global.u32 	%r753, [%rd15+252];
	xor.b32  	%r1217, %r1217, %r753;
	ld.global.u32 	%r754, [%rd15+256];
	xor.b32  	%r1216, %r1216, %r754;
$L__BB0_32:
	and.b32  	%r756, %r662, 8192;
	setp.eq.s32 	%p18, %r756, 0;
	@%p18 bra 	$L__BB0_34;
	ld.global.u32 	%r757, [%rd15+260];
	xor.b32  	%r1220, %r1220, %r757;
	ld.global.u32 	%r758, [%rd15+264];
	xor.b32  	%r1219, %r1219, %r758;
	ld.global.u32 	%r759, [%rd15+268];
	xor.b32  	%r1218, %r1218, %r759;
	ld.global.u32 	%r760, [%rd15+272];
	xor.b32  	%r1217, %r1217, %r760;
	ld.global.u32 	%r761, [%rd15+276];
	xor.b32  	%r1216, %r1216, %r761;
$L__BB0_34:
	and.b32  	%r763, %r662, 16384;
	setp.eq.s32 	%p19, %r763, 0;
	@%p19 bra 	$L__BB0_36;
	ld.global.u32 	%r764, [%rd15+280];
	xor.b32  	%r1220, %r1220, %r764;
	ld.global.u32 	%r765, [%rd15+284];
	xor.b32  	%r1219, %r1219, %r765;
	ld.global.u32 	%r766, [%rd15+288];
	xor.b32  	%r1218, %r1218, %r766;
	ld.global.u32 	%r767, [%rd15+292];
	xor.b32  	%r1217, %r1217, %r767;
	ld.global.u32 	%r768, [%rd15+296];
	xor.b32  	%r1216, %r1216, %r768;
$L__BB0_36:
	and.b32  	%r770, %r662, 32768;
	setp.eq.s32 	%p20, %r770, 0;
	@%p20 bra 	$L__BB0_38;
	ld.global.u32 	%r771, [%rd15+300];
	xor.b32  	%r1220, %r1220, %r771;
	ld.global.u32 	%r772, [%rd15+304];
	xor.b32  	%r1219, %r1219, %r772;
	ld.global.u32 	%r773, [%rd15+308];
	xor.b32  	%r1218, %r1218, %r773;
	ld.global.u32 	%r774, [%rd15+312];
	xor.b32  	%r1217, %r1217, %r774;
	ld.global.u32 	%r775, [%rd15+316];
	xor.b32  	%r1216, %r1216, %r775;
$L__BB0_38:
	add.s32 	%r1215, %r1215, 16;
	setp.ne.s32 	%p21, %r1215, 32;
	@%p21 bra 	$L__BB0_6;
	mad.lo.s32 	%r776, %r1209, -31, %r15;
	add.s32 	%r1209, %r776, 1;
	setp.ne.s32 	%p22, %r1209, 5;
	@%p22 bra 	$L__BB0_5;
	st.local.u32 	[%rd11+4], %r1220;
	st.local.v2.u32 	[%rd11+8], {%r1219, %r1218};
	st.local.v2.u32 	[%rd11+16], {%r1217, %r1216};
	and.b64  	%rd68, %rd13, 3;
	setp.eq.s64 	%p23, %rd68, 1;
	@%p23 bra 	$L__BB0_115;
	mov.b32 	%r1216, 0;
	mov.u32 	%r1309, %r1216;
	mov.u32 	%r1310, %r1216;
	mov.u32 	%r1311, %r1216;
	mov.u32 	%r1220, %r1216;
	mov.u32 	%r1301, %r1216;
$L__BB0_42:
	mul.wide.u32 	%rd69, %r1301, 4;
	add.s64 	%rd70, %rd11, %rd69;
	ld.local.u32 	%r190, [%rd70+4];
	shl.b32 	%r191, %r1301, 5;
	mov.b32 	%r1307, 0;
$L__BB0_43:
	.pragma "nounroll";
	shr.u32 	%r779, %r190, %r1307;
	and.b32  	%r780, %r779, 1;
	setp.eq.b32 	%p24, %r780, 1;
	not.pred 	%p25, %p24;
	add.s32 	%r781, %r191, %r1307;
	mul.lo.s32 	%r782, %r781, 5;
	mul.wide.u32 	%rd71, %r782, 4;
	add.s64 	%rd16, %rd14, %rd71;
	@%p25 bra 	$L__BB0_45;
	ld.global.u32 	%r783, [%rd16];
	xor.b32  	%r1220, %r1220, %r783;
	ld.global.u32 	%r784, [%rd16+4];
	xor.b32  	%r1311, %r1311, %r784;
	ld.global.u32 	%r785, [%rd16+8];
	xor.b32  	%r1310, %r1310, %r785;
	ld.global.u32 	%r786, [%rd16+12];
	xor.b32  	%r1309, %r1309, %r786;
	ld.global.u32 	%r787, [%rd16+16];
	xor.b32  	%r1216, %r1216, %r787;
$L__BB0_45:
	and.b32  	%r789, %r779, 2;
	setp.eq.s32 	%p26, %r789, 0;
	@%p26 bra 	$L__BB0_47;
	ld.global.u32 	%r790, [%rd16+20];
	xor.b32  	%r1220, %r1220, %r790;
	ld.global.u32 	%r791, [%rd16+24];
	xor.b32  	%r1311, %r1311, %r791;
	ld.global.u32 	%r792, [%rd16+28];
	xor.b32  	%r1310, %r1310, %r792;
	ld.global.u32 	%r793, [%rd16+32];
	xor.b32  	%r1309, %r1309, %r793;
	ld.global.u32 	%r794, [%rd16+36];
	xor.b32  	%r1216, %r1216, %r794;
$L__BB0_47:
	and.b32  	%r796, %r779, 4;
	setp.eq.s32 	%p27, %r796, 0;
	@%p27 bra 	$L__BB0_49;
	ld.global.u32 	%r797, [%rd16+40];
	xor.b32  	%r1220, %r1220, %r797;
	ld.global.u32 	%r798, [%rd16+44];
	xor.b32  	%r1311, %r1311, %r798;
	ld.global.u32 	%r799, [%rd16+48];
	xor.b32  	%r1310, %r1310, %r799;
	ld.global.u32 	%r800, [%rd16+52];
	xor.b32  	%r1309, %r1309, %r800;
	ld.global.u32 	%r801, [%rd16+56];
	xor.b32  	%r1216, %r1216, %r801;
$L__BB0_49:
	and.b32  	%r803, %r779, 8;
	setp.eq.s32 	%p28, %r803, 0;
	@%p28 bra 	$L__BB0_51;
	ld.global.u32 	%r804, [%rd16+60];
	xor.b32  	%r1220, %r1220, %r804;
	ld.global.u32 	%r805, [%rd16+64];
	xor.b32  	%r1311, %r1311, %r805;
	ld.global.u32 	%r806, [%rd16+68];
	xor.b32  	%r1310, %r1310, %r806;
	ld.global.u32 	%r807, [%rd16+72];
	xor.b32  	%r1309, %r1309, %r807;
	ld.global.u32 	%r808, [%rd16+76];
	xor.b32  	%r1216, %r1216, %r808;
$L__BB0_51:
	and.b32  	%r810, %r779, 16;
	setp.eq.s32 	%p29, %r810, 0;
	@%p29 bra 	$L__BB0_53;
	ld.global.u32 	%r811, [%rd16+80];
	xor.b32  	%r1220, %r1220, %r811;
	ld.global.u32 	%r812, [%rd16+84];
	xor.b32  	%r1311, %r1311, %r812;
	ld.global.u32 	%r813, [%rd16+88];
	xor.b32  	%r1310, %r1310, %r813;
	ld.global.u32 	%r814, [%rd16+92];
	xor.b32  	%r1309, %r1309, %r814;
	ld.global.u32 	%r815, [%rd16+96];
	xor.b32  	%r1216, %r1216, %r815;
$L__BB0_53:
	and.b32  	%r817, %r779, 32;
	setp.eq.s32 	%p30, %r817, 0;
	@%p30 bra 	$L__BB0_55;
	ld.global.u32 	%r818, [%rd16+100];
	xor.b32  	%r1220, %r1220, %r818;
	ld.global.u32 	%r819, [%rd16+104];
	xor.b32  	%r1311, %r1311, %r819;
	ld.global.u32 	%r820, [%rd16+108];
	xor.b32  	%r1310, %r1310, %r820;
	ld.global.u32 	%r821, [%rd16+112];
	xor.b32  	%r1309, %r1309, %r821;
	ld.global.u32 	%r822, [%rd16+116];
	xor.b32  	%r1216, %r1216, %r822;
$L__BB0_55:
	and.b32  	%r824, %r779, 64;
	setp.eq.s32 	%p31, %r824, 0;
	@%p31 bra 	$L__BB0_57;
	ld.global.u32 	%r825, [%rd16+120];
	xor.b32  	%r1220, %r1220, %r825;
	ld.global.u32 	%r826, [%rd16+124];
	xor.b32  	%r1311, %r1311, %r826;
	ld.global.u32 	%r827, [%rd16+128];
	xor.b32  	%r1310, %r1310, %r827;
	ld.global.u32 	%r828, [%rd16+132];
	xor.b32  	%r1309, %r1309, %r828;
	ld.global.u32 	%r829, [%rd16+136];
	xor.b32  	%r1216, %r1216, %r829;
$L__BB0_57:
	and.b32  	%r831, %r779, 128;
	setp.eq.s32 	%p32, %r831, 0;
	@%p32 bra 	$L__BB0_59;
	ld.global.u32 	%r832, [%rd16+140];
	xor.b32  	%r1220, %r1220, %r832;
	ld.global.u32 	%r833, [%rd16+144];
	xor.b32  	%r1311, %r1311, %r833;
	ld.global.u32 	%r834, [%rd16+148];
	xor.b32  	%r1310, %r1310, %r834;
	ld.global.u32 	%r835, [%rd16+152];
	xor.b32  	%r1309, %r1309, %r835;
	ld.global.u32 	%r836, [%rd16+156];
	xor.b32  	%r1216, %r1216, %r836;
$L__BB0_59:
	and.b32  	%r838, %r779, 256;
	setp.eq.s32 	%p33, %r838, 0;
	@%p33 bra 	$L__BB0_61;
	ld.global.u32 	%r839, [%rd16+160];
	xor.b32  	%r1220, %r1220, %r839;
	ld.global.u32 	%r840, [%rd16+164];
	xor.b32  	%r1311, %r1311, %r840;
	ld.global.u32 	%r841, [%rd16+168];
	xor.b32  	%r1310, %r1310, %r841;
	ld.global.u32 	%r842, [%rd16+172];
	xor.b32  	%r1309, %r1309, %r842;
	ld.global.u32 	%r843, [%rd16+176];
	xor.b32  	%r1216, %r1216, %r843;
$L__BB0_61:
	and.b32  	%r845, %r779, 512;
	setp.eq.s32 	%p34, %r845, 0;
	@%p34 bra 	$L__BB0_63;
	ld.global.u32 	%r846, [%rd16+180];
	xor.b32  	%r1220, %r1220, %r846;
	ld.global.u32 	%r847, [%rd16+184];
	xor.b32  	%r1311, %r1311, %r847;
	ld.global.u32 	%r848, [%rd16+188];
	xor.b32  	%r1310, %r1310, %r848;
	ld.global.u32 	%r849, [%rd16+192];
	xor.b32  	%r1309, %r1309, %r849;
	ld.global.u32 	%r850, [%rd16+196];
	xor.b32  	%r1216, %r1216, %r850;
$L__BB0_63:
	and.b32  	%r852, %r779, 1024;
	setp.eq.s32 	%p35, %r852, 0;
	@%p35 bra 	$L__BB0_65;
	ld.global.u32 	%r853, [%rd16+200];
	xor.b32  	%r1220, %r1220, %r853;
	ld.global.u32 	%r854, [%rd16+204];
	xor.b32  	%r1311, %r1311, %r854;
	ld.global.u32 	%r855, [%rd16+208];
	xor.b32  	%r1310, %r1310, %r855;
	ld.global.u32 	%r856, [%rd16+212];
	xor.b32  	%r1309, %r1309, %r856;
	ld.global.u32 	%r857, [%rd16+216];
	xor.b32  	%r1216, %r1216, %r857;
$L__BB0_65:
	and.b32  	%r859, %r779, 2048;
	setp.eq.s32 	%p36, %r859, 0;
	@%p36 bra 	$L__BB0_67;
	ld.global.u32 	%r860, [%rd16+220];
	xor.b32  	%r1220, %r1220, %r860;
	ld.global.u32 	%r861, [%rd16+224];
	xor.b32  	%r1311, %r1311, %r861;
	ld.global.u32 	%r862, [%rd16+228];
	xor.b32  	%r1310, %r1310, %r862;
	ld.global.u32 	%r863, [%rd16+232];
	xor.b32  	%r1309, %r1309, %r863;
	ld.global.u32 	%r864, [%rd16+236];
	xor.b32  	%r1216, %r1216, %r864;
$L__BB0_67:
	and.b32  	%r866, %r779, 4096;
	setp.eq.s32 	%p37, %r866, 0;
	@%p37 bra 	$L__BB0_69;
	ld.global.u32 	%r867, [%rd16+240];
	xor.b32  	%r1220, %r1220, %r867;
	ld.global.u32 	%r868, [%rd16+244];
	xor.b32  	%r1311, %r1311, %r868;
	ld.global.u32 	%r869, [%rd16+248];
	xor.b32  	%r1310, %r1310, %r869;
	ld.global.u32 	%r870, [%rd16+252];
	xor.b32  	%r1309, %r1309, %r870;
	ld.global.u32 	%r871, [%rd16+256];
	xor.b32  	%r1216, %r1216, %r871;
$L__BB0_69:
	and.b32  	%r873, %r779, 8192;
	setp.eq.s32 	%p38, %r873, 0;
	@%p38 bra 	$L__BB0_71;
	ld.global.u32 	%r874, [%rd16+260];
	xor.b32  	%r1220, %r1220, %r874;
	ld.global.u32 	%r875, [%rd16+264];
	xor.b32  	%r1311, %r1311, %r875;
	ld.global.u32 	%r876, [%rd16+268];
	xor.b32  	%r1310, %r1310, %r876;
	ld.global.u32 	%r877, [%rd16+272];
	xor.b32  	%r1309, %r1309, %r877;
	ld.global.u32 	%r878, [%rd16+276];
	xor.b32  	%r1216, %r1216, %r878;
$L__BB0_71:
	and.b32  	%r880, %r779, 16384;
	setp.eq.s32 	%p39, %r880, 0;
	@%p39 bra 	$L__BB0_73;
	ld.global.u32 	%r881, [%rd16+280];
	xor.b32  	%r1220, %r1220, %r881;
	ld.global.u32 	%r882, [%rd16+284];
	xor.b32  	%r1311, %r1311, %r882;
	ld.global.u32 	%r883, [%rd16+288];
	xor.b32  	%r1310, %r1310, %r883;
	ld.global.u32 	%r884, [%rd16+292];
	xor.b32  	%r1309, %r1309, %r884;
	ld.global.u32 	%r885, [%rd16+296];
	xor.b32  	%r1216, %r1216, %r885;
$L__BB0_73:
	and.b32  	%r887, %r779, 32768;
	setp.eq.s32 	%p40, %r887, 0;
	@%p40 bra 	$L__BB0_75;
	ld.global.u32 	%r888, [%rd16+300];
	xor.b32  	%r1220, %r1220, %r888;
	ld.global.u32 	%r889, [%rd16+304];
	xor.b32  	%r1311, %r1311, %r889;
	ld.global.u32 	%r890, [%rd16+308];
	xor.b32  	%r1310, %r1310, %r890;
	ld.global.u32 	%r891, [%rd16+312];
	xor.b32  	%r1309, %r1309, %r891;
	ld.global.u32 	%r892, [%rd16+316];
	xor.b32  	%r1216, %r1216, %r892;
$L__BB0_75:
	add.s32 	%r1307, %r1307, 16;
	setp.ne.s32 	%p41, %r1307, 32;
	@%p41 bra 	$L__BB0_43;
	mad.lo.s32 	%r893, %r1301, -31, %r191;
	add.s32 	%r1301, %r893, 1;
	setp.ne.s32 	%p42, %r1301, 5;
	@%p42 bra 	$L__BB0_42;
	st.local.u32 	[%rd11+4], %r1220;
	st.local.v2.u32 	[%rd11+8], {%r1311, %r1310};
	st.local.v2.u32 	[%rd11+16], {%r1309, %r1216};
	and.b64  	%rd72, %rd13, 3;
	setp.ne.s64 	%p43, %rd72, 3;
	@%p43 bra 	$L__BB0_115;
	mov.b32 	%r1216, 0;
	mov.u32 	%r1401, %r1216;
	mov.u32 	%r1402, %r1216;
	mov.u32 	%r1403, %r1216;
	mov.u32 	%r1220, %r1216;
	mov.u32 	%r1393, %r1216;
$L__BB0_79:
	mul.wide.u32 	%rd73, %r1393, 4;
	add.s64 	%rd74, %rd11, %rd73;
	ld.local.u32 	%r366, [%rd74+4];
	shl.b32 	%r367, %r1393, 5;
	mov.b32 	%r1399, 0;
$L__BB0_80:
	.pragma "nounroll";
	shr.u32 	%r896, %r366, %r1399;
	and.b32  	%r897, %r896, 1;
	setp.eq.b32 	%p44, %r897, 1;
	not.pred 	%p45, %p44;
	add.s32 	%r898, %r367, %r1399;
	mul.lo.s32 	%r899, %r898, 5;
	mul.wide.u32 	%rd75, %r899, 4;
	add.s64 	%rd17, %rd14, %rd75;
	@%p45 bra 	$L__BB0_82;
	ld.global.u32 	%r900, [%rd17];
	xor.b32  	%r1220, %r1220, %r900;
	ld.global.u32 	%r901, [%rd17+4];
	xor.b32  	%r1403, %r1403, %r901;
	ld.global.u32 	%r902, [%rd17+8];
	xor.b32  	%r1402, %r1402, %r902;
	ld.global.u32 	%r903, [%rd17+12];
	xor.b32  	%r1401, %r1401, %r903;
	ld.global.u32 	%r904, [%rd17+16];
	xor.b32  	%r1216, %r1216, %r904;
$L__BB0_82:
	and.b32  	%r906, %r896, 2;
	setp.eq.s32 	%p46, %r906, 0;
	@%p46 bra 	$L__BB0_84;
	ld.global.u32 	%r907, [%rd17+20];
	xor.b32  	%r1220, %r1220, %r907;
	ld.global.u32 	%r908, [%rd17+24];
	xor.b32  	%r1403, %r1403, %r908;
	ld.global.u32 	%r909, [%rd17+28];
	xor.b32  	%r1402, %r1402, %r909;
	ld.global.u32 	%r910, [%rd17+32];
	xor.b32  	%r1401, %r1401, %r910;
	ld.global.u32 	%r911, [%rd17+36];
	xor.b32  	%r1216, %r1216, %r911;
$L__BB0_84:
	and.b32  	%r913, %r896, 4;
	setp.eq.s32 	%p47, %r913, 0;
	@%p47 bra 	$L__BB0_86;
	ld.global.u32 	%r914, [%rd17+40];
	xor.b32  	%r1220, %r1220, %r914;
	ld.global.u32 	%r915, [%rd17+44];
	xor.b32  	%r1403, %r1403, %r915;
	ld.global.u32 	%r916, [%rd17+48];
	xor.b32  	%r1402, %r1402, %r916;
	ld.global.u32 	%r917, [%rd17+52];
	xor.b32  	%r1401, %r1401, %r917;
	ld.global.u32 	%r918, [%rd17+56];
	xor.b32  	%r1216, %r1216, %r918;
$L__BB0_86:
	and.b32  	%r920, %r896, 8;
	setp.eq.s32 	%p48, %r920, 0;
	@%p48 bra 	$L__BB0_88;
	ld.global.u32 	%r921, [%rd17+60];
	xor.b32  	%r1220, %r1220, %r921;
	ld.global.u32 	%r922, [%rd17+64];
	xor.b32  	%r1403, %r1403, %r922;
	ld.global.u32 	%r923, [%rd17+68];
	xor.b32  	%r1402, %r1402, %r923;
	ld.global.u32 	%r924, [%rd17+72];
	xor.b32  	%r1401, %r1401, %r924;
	ld.global.u32 	%r925, [%rd17+76];
	xor.b32  	%r1216, %r1216, %r925;
$L__BB0_88:
	and.b32  	%r927, %r896, 16;
	setp.eq.s32 	%p49, %r927, 0;
	@%p49 bra 	$L__BB0_90;
	ld.global.u32 	%r928, [%rd17+80];
	xor.b32  	%r1220, %r1220, %r928;
	ld.global.u32 	%r929, [%rd17+84];
	xor.b32  	%r1403, %r1403, %r929;
	ld.global.u32 	%r930, [%rd17+88];
	xor.b32  	%r1402, %r1402, %r930;
	ld.global.u32 	%r931, [%rd17+92];
	xor.b32  	%r1401, %r1401, %r931;
	ld.global.u32 	%r932, [%rd17+96];
	xor.b32  	%r1216, %r1216, %r932;
$L__BB0_90:
	and.b32  	%r934, %r896, 32;
	setp.eq.s32 	%p50, %r934, 0;
	@%p50 bra 	$L__BB0_92;
	ld.global.u32 	%r935, [%rd17+100];
	xor.b32  	%r1220, %r1220, %r935;
	ld.global.u32 	%r936, [%rd17+104];
	xor.b32  	%r1403, %r1403, %r936;
	ld.global.u32 	%r937, [%rd17+108];
	xor.b32  	%r1402, %r1402, %r937;
	ld.global.u32 	%r938, [%rd17+112];
	xor.b32  	%r1401, %r1401, %r938;
	ld.global.u32 	%r939, [%rd17+116];
	xor.b32  	%r1216, %r1216, %r939;
$L__BB0_92:
	and.b32  	%r941, %r896, 64;
	setp.eq.s32 	%p51, %r941, 0;
	@%p51 bra 	$L__BB0_94;
	ld.global.u32 	%r942, [%rd17+120];
	xor.b32  	%r1220, %r1220, %r942;
	ld.global.u32 	%r943, [%rd17+124];
	xor.b32  	%r1403, %r1403, %r943;
	ld.global.u32 	%r944, [%rd17+128];
	xor.b32  	%r1402, %r1402, %r944;
	ld.global.u32 	%r945, [%rd17+132];
	xor.b32  	%r1401, %r1401, %r945;
	ld.global.u32 	%r946, [%rd17+136];
	xor.b32  	%r1216, %r1216, %r946;
$L__BB0_94:
	and.b32  	%r948, %r896, 128;
	setp.eq.s32 	%p52, %r948, 0;
	@%p52 bra 	$L__BB0_96;
	ld.global.u32 	%r949, [%rd17+140];
	xor.b32  	%r1220, %r1220, %r949;
	ld.global.u32 	%r950, [%rd17+144];
	xor.b32  	%r1403, %r1403, %r950;
	ld.global.u32 	%r951, [%rd17+148];
	xor.b32  	%r1402, %r1402, %r951;
	ld.global.u32 	%r952, [%rd17+152];
	xor.b32  	%r1401, %r1401, %r952;
	ld.global.u32 	%r953, [%rd17+156];
	xor.b32  	%r1216, %r1216, %r953;
$L__BB0_96:
	and.b32  	%r955, %r896, 256;
	setp.eq.s32 	%p53, %r955, 0;
	@%p53 bra 	$L__BB0_98;
	ld.global.u32 	%r956, [%rd17+160];
	xor.b32  	%r1220, %r1220, %r956;
	ld.global.u32 	%r957, [%rd17+164];
	xor.b32  	%r1403, %r1403, %r957;
	ld.global.u32 	%r958, [%rd17+168];
	xor.b32  	%r1402, %r1402, %r958;
	ld.global.u32 	%r959, [%rd17+172];
	xor.b32  	%r1401, %r1401, %r959;
	ld.global.u32 	%r960, [%rd17+176];
	xor.b32  	%r1216, %r1216, %r960;
$L__BB0_98:
	and.b32  	%r962, %r896, 512;
	setp.eq.s32 	%p54, %r962, 0;
	@%p54 bra 	$L__BB0_100;
	ld.global.u32 	%r963, [%rd17+180];
	xor.b32  	%r1220, %r1220, %r963;
	ld.global.u32 	%r964, [%rd17+184];
	xor.b32  	%r1403, %r1403, %r964;
	ld.global.u32 	%r965, [%rd17+188];
	xor.b32  	%r1402, %r1402, %r965;
	ld.global.u32 	%r966, [%rd17+192];
	xor.b32  	%r1401, %r1401, %r966;
	ld.global.u32 	%r967, [%rd17+196];
	xor.b32  	%r1216, %r1216, %r967;
$L__BB0_100:
	and.b32  	%r969, %r896, 1024;
	setp.eq.s32 	%p55, %r969, 0;
	@%p55 bra 	$L__BB0_102;
	ld.global.u32 	%r970, [%rd17+200];
	xor.b32  	%r1220, %r1220, %r970;
	ld.global.u32 	%r971, [%rd17+204];
	xor.b32  	%r1403, %r1403, %r971;
	ld.global.u32 	%r972, [%rd17+208];
	xor.b32  	%r1402, %r1402, %r972;
	ld.global.u32 	%r973, [%rd17+212];
	xor.b32  	%r1401, %r1401, %r973;
	ld.global.u32 	%r974, [%rd17+216];
	xor.b32  	%r1216, %r1216, %r974;
$L__BB0_102:
	and.b32  	%r976, %r896, 2048;
	setp.eq.s32 	%p56, %r976, 0;
	@%p56 bra 	$L__BB0_104;
	ld.global.u32 	%r977, [%rd17+220];
	xor.b32  	%r1220, %r1220, %r977;
	ld.global.u32 	%r978, [%rd17+224];
	xor.b32  	%r1403, %r1403, %r978;
	ld.global.u32 	%r979, [%rd17+228];
	xor.b32  	%r1402, %r1402, %r979;
	ld.global.u32 	%r980, [%rd17+232];
	xor.b32  	%r1401, %r1401, %r980;
	ld.global.u32 	%r981, [%rd17+236];
	xor.b32  	%r1216, %r1216, %r981;
$L__BB0_104:
	and.b32  	%r983, %r896, 4096;
	setp.eq.s32 	%p57, %r983, 0;
	@%p57 bra 	$L__BB0_106;
	ld.global.u32 	%r984, [%rd17+240];
	xor.b32  	%r1220, %r1220, %r984;
	ld.global.u32 	%r985, [%rd17+244];
	xor.b32  	%r1403, %r1403, %r985;
	ld.global.u32 	%r986, [%rd17+248];
	xor.b32  	%r1402, %r1402, %r986;
	ld.global.u32 	%r987, [%rd17+252];
	xor.b32  	%r1401, %r1401, %r987;
	ld.global.u32 	%r988, [%rd17+256];
	xor.b32  	%r1216, %r1216, %r988;
$L__BB0_106:
	and.b32  	%r990, %r896, 8192;
	setp.eq.s32 	%p58, %r990, 0;
	@%p58 bra 	$L__BB0_108;
	ld.global.u32 	%r991, [%rd17+260];
	xor.b32  	%r1220, %r1220, %r991;
	ld.global.u32 	%r992, [%rd17+264];
	xor.b32  	%r1403, %r1403, %r992;
	ld.global.u32 	%r993, [%rd17+268];
	xor.b32  	%r1402, %r1402, %r993;
	ld.global.u32 	%r994, [%rd17+272];
	xor.b32  	%r1401, %r1401, %r994;
	ld.global.u32 	%r995, [%rd17+276];
	xor.b32  	%r1216, %r1216, %r995;
$L__BB0_108:
	and.b32  	%r997, %r896, 16384;
	setp.eq.s32 	%p59, %r997, 0;
	@%p59 bra 	$L__BB0_110;
	ld.global.u32 	%r998, [%rd17+280];
	xor.b32  	%r1220, %r1220, %r998;
	ld.global.u32 	%r999, [%rd17+284];
	xor.b32  	%r1403, %r1403, %r999;
	ld.global.u32 	%r1000, [%rd17+288];
	xor.b32  	%r1402, %r1402, %r1000;
	ld.global.u32 	%r1001, [%rd17+292];
	xor.b32  	%r1401, %r1401, %r1001;
	ld.global.u32 	%r1002, [%rd17+296];
	xor.b32  	%r1216, %r1216, %r1002;
$L__BB0_110:
	and.b32  	%r1004, %r896, 32768;
	setp.eq.s32 	%p60, %r1004, 0;
	@%p60 bra 	$L__BB0_112;
	ld.global.u32 	%r1005, [%rd17+300];
	xor.b32  	%r1220, %r1220, %r1005;
	ld.global.u32 	%r1006, [%rd17+304];
	xor.b32  	%r1403, %r1403, %r1006;
	ld.global.u32 	%r1007, [%rd17+308];
	xor.b32  	%r1402, %r1402, %r1007;
	ld.global.u32 	%r1008, [%rd17+312];
	xor.b32  	%r1401, %r1401, %r1008;
	ld.global.u32 	%r1009, [%rd17+316];
	xor.b32  	%r1216, %r1216, %r1009;
$L__BB0_112:
	add.s32 	%r1399, %r1399, 16;
	setp.ne.s32 	%p61, %r1399, 32;
	@%p61 bra 	$L__BB0_80;
	mad.lo.s32 	%r1010, %r1393, -31, %r367;
	add.s32 	%r1393, %r1010, 1;
	setp.ne.s32 	%p62, %r1393, 5;
	@%p62 bra 	$L__BB0_79;
	st.local.u32 	[%rd11+4], %r1220;
	st.local.v2.u32 	[%rd11+8], {%r1403, %r1402};
	st.local.v2.u32 	[%rd11+16], {%r1401, %r1216};
$L__BB0_115:
	shr.u64 	%rd153, %rd13, 2;
	add.s32 	%r1203, %r1203, 1;
	setp.gt.u64 	%p63, %rd13, 3;
	@%p63 bra 	$L__BB0_3;
$L__BB0_116:
	ld.global.f32 	%f1, [%rd3+8];
	abs.f32 	%f2, %f1;
	setp.eq.f32 	%p64, %f1, 0f3F800000;
	mov.f32 	%f482, 0f3F800000;
	@%p64 bra 	$L__BB0_121;
	setp.num.f32 	%p65, %f2, %f2;
	@%p65 bra 	$L__BB0_119;
	mov.f32 	%f161, 0f40000000;
	add.rn.f32 	%f482, %f1, %f161;
	bra.uni 	$L__BB0_121;
$L__BB0_119:
	setp.lt.f32 	%p66, %f2, 0f00800000;
	mul.f32 	%f106, %f2, 0f4B800000;
	selp.f32 	%f107, %f106, %f2, %p66;
	mov.b32 	%r1011, %f107;
	add.s32 	%r1012, %r1011, -1060439283;
	and.b32  	%r1013, %r1012, -8388608;
	sub.s32 	%r1014, %r1011, %r1013;
	mov.b32 	%f108, %r1014;
	cvt.rn.f32.s32 	%f109, %r1013;
	selp.f32 	%f110, 0fC1C00000, 0f00000000, %p66;
	fma.rn.f32 	%f111, %f109, 0f34000000, %f110;
	add.f32 	%f112, %f108, 0fBF800000;
	add.f32 	%f113, %f108, 0f3F800000;
	rcp.approx.ftz.f32 	%f114, %f113;
	add.f32 	%f115, %f112, %f112;
	mul.f32 	%f116, %f115, %f114;
	mul.f32 	%f117, %f116, %f116;
	neg.f32 	%f118, %f116;
	sub.f32 	%f119, %f112, %f116;
	add.f32 	%f120, %f119, %f119;
	fma.rn.f32 	%f121, %f118, %f112, %f120;
	mul.rn.f32 	%f122, %f114, %f121;
	fma.rn.f32 	%f123, %f117, 0f3A2C32E4, 0f3B52E7DB;
	fma.rn.f32 	%f124, %f123, %f117, 0f3C93BB73;
	fma.rn.f32 	%f125, %f124, %f117, 0f3DF6384F;
	mul.rn.f32 	%f126, %f125, %f117;
	fma.rn.f32 	%f127, %f116, 0f3FB8AA3B, %f111;
	mul.f32 	%f128, %f126, 0f40400000;
	sub.f32 	%f129, %f111, %f127;
	fma.rn.f32 	%f130, %f116, 0f3FB8AA3B, %f129;
	fma.rn.f32 	%f131, %f122, 0f3FB8AA3B, %f130;
	fma.rn.f32 	%f132, %f116, 0f32A55E34, %f131;
	fma.rn.f32 	%f133, %f128, %f122, %f132;
	fma.rn.f32 	%f134, %f126, %f116, %f133;
	add.rn.f32 	%f135, %f127, %f134;
	mov.f32 	%f136, 0f40000000;
	mul.rn.f32 	%f137, %f135, %f136;
	cvt.rni.f32.f32 	%f138, %f137;
	sub.f32 	%f139, %f137, %f138;
	neg.f32 	%f140, %f137;
	fma.rn.f32 	%f141, %f135, 0f40000000, %f140;
	neg.f32 	%f142, %f127;
	add.rn.f32 	%f143, %f135, %f142;
	neg.f32 	%f144, %f143;
	add.rn.f32 	%f145, %f134, %f144;
	fma.rn.f32 	%f146, %f145, 0f40000000, %f141;
	add.f32 	%f147, %f139, %f146;
	setp.gt.f32 	%p67, %f138, 0f00000000;
	selp.b32 	%r1015, 0, -2097152000, %p67;
	setp.neu.f32 	%p68, %f1, 0f00000000;
	setp.neu.f32 	%p69, %f2, 0f7F800000;
	setp.lt.f32 	%p70, %f137, 0f00000000;
	selp.f32 	%f148, 0f00000000, 0f7F800000, %p70;
	abs.f32 	%f149, %f137;
	setp.gt.f32 	%p71, %f149, 0f43180000;
	cvt.rzi.s32.f32 	%r1016, %f138;
	shl.b32 	%r1017, %r1016, 23;
	sub.s32 	%r1018, %r1017, %r1015;
	mov.b32 	%f150, %r1018;
	add.s32 	%r1019, %r1015, 2130706432;
	mov.b32 	%f151, %r1019;
	fma.rn.f32 	%f152, %f147, 0f391FCB8E, 0f3AAF85ED;
	fma.rn.f32 	%f153, %f152, %f147, 0f3C1D9856;
	fma.rn.f32 	%f154, %f153, %f147, 0f3D6357BB;
	fma.rn.f32 	%f155, %f154, %f147, 0f3E75FDEC;
	fma.rn.f32 	%f156, %f155, %f147, 0f3F317218;
	fma.rn.f32 	%f157, %f156, %f147, 0f3F800000;
	mul.f32 	%f158, %f157, %f151;
	mul.f32 	%f159, %f158, %f150;
	selp.f32 	%f482, %f148, %f159, %p71;
	and.pred  	%p72, %p68, %p69;
	@%p72 bra 	$L__BB0_121;
	add.f32 	%f160, %f1, %f1;
	mov.b32 	%r1020, %f160;
	and.b32  	%r1021, %r1020, 2147483647;
	mov.b32 	%f482, %r1021;
$L__BB0_121:
	ld.param.u64 	%rd150, [_Z19computeActiveMatterP13generalPara_sP12activePara_sPfS3_S3_S3__param_2];
	div.rn.f32 	%f7, %f1, 0f3FB504F3;
	cvta.to.global.u64 	%rd76, %rd150;
	shl.b64 	%rd77, %rd12, 2;
	add.s64 	%rd19, %rd76, %rd77;
	ld.global.f32 	%f8, [%rd19];
	ld.global.f32 	%f9, [%rd4+4];
	add.s64 	%rd20, %rd2, %rd77;
	ld.global.f32 	%f10, [%rd20];
	mul.f32 	%f162, %f10, 0f3F22F983;
	cvt.rni.s32.f32 	%r1487, %f162;
	cvt.rn.f32.s32 	%f163, %r1487;
	fma.rn.f32 	%f164, %f163, 0fBFC90FDA, %f10;
	fma.rn.f32 	%f165, %f163, 0fB3A22168, %f164;
	fma.rn.f32 	%f483, %f163, 0fA7C234C5, %f165;
	abs.f32 	%f12, %f10;
	setp.ltu.f32 	%p73, %f12, 0f47CE4780;
	@%p73 bra 	$L__BB0_129;
	setp.neu.f32 	%p74, %f12, 0f7F800000;
	@%p74 bra 	$L__BB0_124;
	mov.f32 	%f168, 0f00000000;
	mul.rn.f32 	%f483, %f10, %f168;
	mov.b32 	%r1487, 0;
	bra.uni 	$L__BB0_129;
$L__BB0_124:
	mov.b32 	%r542, %f10;
	mov.b64 	%rd156, 0;
	mov.b32 	%r1484, 0;
	mov.u64 	%rd154, __cudart_i2opi_f;
	shl.b32 	%r1024, %r542, 8;
	or.b32  	%r1025, %r1024, -2147483648;
	mov.u64 	%rd155, %rd10;
$L__BB0_125:
	.pragma "nounroll";
	ld.global.nc.u32 	%r1023, [%rd154];
	mad.wide.u32 	%rd80, %r1023, %r1025, %rd156;
	shr.u64 	%rd156, %rd80, 32;
	st.local.u32 	[%rd155], %rd80;
	add.s32 	%r1484, %r1484, 1;
	add.s64 	%rd155, %rd155, 4;
	add.s64 	%rd154, %rd154, 4;
	setp.ne.s32 	%p75, %r1484, 6;
	@%p75 bra 	$L__BB0_125;
	shr.u32 	%r1026, %r542, 23;
	st.local.u32 	[%rd10+24], %rd156;
	and.b32  	%r545, %r1026, 31;
	and.b32  	%r1027, %r1026, 224;
	add.s32 	%r1028, %r1027, -128;
	shr.u32 	%r1029, %r1028, 5;
	mul.wide.u32 	%rd81, %r1029, 4;
	sub.s64 	%rd27, %rd10, %rd81;
	ld.local.u32 	%r1485, [%rd27+24];
	ld.local.u32 	%r1486, [%rd27+20];
	setp.eq.s32 	%p76, %r545, 0;
	@%p76 bra 	$L__BB0_128;
	shf.l.wrap.b32 	%r1485, %r1486, %r1485, %r545;
	ld.local.u32 	%r1030, [%rd27+16];
	shf.l.wrap.b32 	%r1486, %r1030, %r1486, %r545;
$L__BB0_128:
	shr.u32 	%r1031, %r1485, 30;
	shf.l.wrap.b32 	%r1032, %r1486, %r1485, 2;
	shl.b32 	%r1033, %r1486, 2;
	shr.u32 	%r1034, %r1032, 31;
	add.s32 	%r1035, %r1034, %r1031;
	neg.s32 	%r1036, %r1035;
	setp.lt.s32 	%p77, %r542, 0;
	selp.b32 	%r1487, %r1036, %r1035, %p77;
	xor.b32  	%r1037, %r1032, %r542;
	shr.s32 	%r1038, %r1032, 31;
	xor.b32  	%r1039, %r1038, %r1032;
	xor.b32  	%r1040, %r1038, %r1033;
	cvt.u64.u32 	%rd82, %r1039;
	shl.b64 	%rd83, %rd82, 32;
	cvt.u64.u32 	%rd84, %r1040;
	or.b64  	%rd85, %rd83, %rd84;
	cvt.rn.f64.s64 	%fd1, %rd85;
	mul.f64 	%fd2, %fd1, 0d3BF921FB54442D19;
	cvt.rn.f32.f64 	%f166, %fd2;
	neg.f32 	%f167, %f166;
	setp.lt.s32 	%p78, %r1037, 0;
	selp.f32 	%f483, %f167, %f166, %p78;
$L__BB0_129:
	add.s32 	%r1042, %r1487, 1;
	mul.rn.f32 	%f169, %f483, %f483;
	and.b32  	%r1043, %r1487, 1;
	setp.eq.b32 	%p79, %r1043, 1;
	selp.f32 	%f170, %f483, 0f3F800000, %p79;
	fma.rn.f32 	%f171, %f169, %f170, 0f00000000;
	fma.rn.f32 	%f172, %f169, 0f37CBAC00, 0fBAB607ED;
	selp.f32 	%f173, 0fB94D4153, %f172, %p79;
	selp.f32 	%f174, 0f3C0885E4, 0f3D2AAABB, %p79;
	fma.rn.f32 	%f175, %f173, %f169, %f174;
	selp.f32 	%f176, 0fBE2AAAA8, 0fBEFFFFFF, %p79;
	fma.rn.f32 	%f177, %f175, %f169, %f176;
	fma.rn.f32 	%f178, %f177, %f171, %f170;
	and.b32  	%r1044, %r1042, 2;
	setp.eq.s32 	%p80, %r1044, 0;
	mov.f32 	%f179, 0f00000000;
	sub.f32 	%f180, %f179, %f178;
	selp.f32 	%f181, %f178, %f180, %p80;
	fma.rn.f32 	%f182, %f9, %f181, %f8;
	st.global.f32 	[%rd19], %f182;
	shl.b64 	%rd86, %rd12, 2;
	add.s64 	%rd28, %rd1, %rd86;
	ld.global.f32 	%f16, [%rd28];
	ld.global.f32 	%f17, [%rd4+4];
	ld.global.f32 	%f18, [%rd20];
	mul.f32 	%f183, %f18, 0f3F22F983;
	cvt.rni.s32.f32 	%r1491, %f183;
	cvt.rn.f32.s32 	%f184, %r1491;
	fma.rn.f32 	%f185, %f184, 0fBFC90FDA, %f18;
	fma.rn.f32 	%f186, %f184, 0fB3A22168, %f185;
	fma.rn.f32 	%f484, %f184, 0fA7C234C5, %f186;
	abs.f32 	%f20, %f18;
	setp.ltu.f32 	%p81, %f20, 0f47CE4780;
	@%p81 bra 	$L__BB0_137;
	setp.neu.f32 	%p82, %f20, 0f7F800000;
	@%p82 bra 	$L__BB0_132;
	mov.f32 	%f189, 0f00000000;
	mul.rn.f32 	%f484, %f18, %f189;
	mov.b32 	%r1491, 0;
	bra.uni 	$L__BB0_137;
$L__BB0_132:
	mov.b32 	%r555, %f18;
	shl.b32 	%r1046, %r555, 8;
	or.b32  	%r556, %r1046, -2147483648;
	mov.b64 	%rd157, 0;
	mov.b32 	%r1488, 0;
	mov.u64 	%rd89, __cudart_i2opi_f;
$L__BB0_133:
	.pragma "nounroll";
	mul.wide.u32 	%rd88, %r1488, 4;
	add.s64 	%rd90, %rd89, %rd88;
	ld.global.nc.u32 	%r1047, [%rd90];
	mad.wide.u32 	%rd91, %r1047, %r556, %rd157;
	shr.u64 	%rd157, %rd91, 32;
	add.s64 	%rd92, %rd9, %rd88;
	st.local.u32 	[%rd92], %rd91;
	add.s32 	%r1488, %r1488, 1;
	setp.ne.s32 	%p83, %r1488, 6;
	@%p83 bra 	$L__BB0_133;
	shr.u32 	%r1048, %r555, 23;
	st.local.u32 	[%rd9+24], %rd157;
	and.b32  	%r559, %r1048, 31;
	and.b32  	%r1049, %r1048, 224;
	add.s32 	%r1050, %r1049, -128;
	shr.u32 	%r1051, %r1050, 5;
	mul.wide.u32 	%rd93, %r1051, 4;
	sub.s64 	%rd31, %rd9, %rd93;
	ld.local.u32 	%r1489, [%rd31+24];
	ld.local.u32 	%r1490, [%rd31+20];
	setp.eq.s32 	%p84, %r559, 0;
	@%p84 bra 	$L__BB0_136;
	shf.l.wrap.b32 	%r1489, %r1490, %r1489, %r559;
	ld.local.u32 	%r1052, [%rd31+16];
	shf.l.wrap.b32 	%r1490, %r1052, %r1490, %r559;
$L__BB0_136:
	shr.u32 	%r1053, %r1489, 30;
	shf.l.wrap.b32 	%r1054, %r1490, %r1489, 2;
	shl.b32 	%r1055, %r1490, 2;
	shr.u32 	%r1056, %r1054, 31;
	add.s32 	%r1057, %r1056, %r1053;
	neg.s32 	%r1058, %r1057;
	setp.lt.s32 	%p85, %r555, 0;
	selp.b32 	%r1491, %r1058, %r1057, %p85;
	xor.b32  	%r1059, %r1054, %r555;
	shr.s32 	%r1060, %r1054, 31;
	xor.b32  	%r1061, %r1060, %r1054;
	xor.b32  	%r1062, %r1060, %r1055;
	cvt.u64.u32 	%rd94, %r1061;
	shl.b64 	%rd95, %rd94, 32;
	cvt.u64.u32 	%rd96, %r1062;
	or.b64  	%rd97, %rd95, %rd96;
	cvt.rn.f64.s64 	%fd3, %rd97;
	mul.f64 	%fd4, %fd3, 0d3BF921FB54442D19;
	cvt.rn.f32.f64 	%f187, %fd4;
	neg.f32 	%f188, %f187;
	setp.lt.s32 	%p86, %r1059, 0;
	selp.f32 	%f484, %f188, %f187, %p86;
$L__BB0_137:
	mul.rn.f32 	%f190, %f484, %f484;
	and.b32  	%r1064, %r1491, 1;
	setp.eq.b32 	%p87, %r1064, 1;
	selp.f32 	%f191, 0f3F800000, %f484, %p87;
	fma.rn.f32 	%f192, %f190, %f191, 0f00000000;
	fma.rn.f32 	%f193, %f190, 0f37CBAC00, 0fBAB607ED;
	selp.f32 	%f194, %f193, 0fB94D4153, %p87;
	selp.f32 	%f195, 0f3D2AAABB, 0f3C0885E4, %p87;
	fma.rn.f32 	%f196, %f194, %f190, %f195;
	selp.f32 	%f197, 0fBEFFFFFF, 0fBE2AAAA8, %p87;
	fma.rn.f32 	%f198, %f196, %f190, %f197;
	fma.rn.f32 	%f199, %f198, %f192, %f191;
	and.b32  	%r1065, %r1491, 2;
	setp.eq.s32 	%p88, %r1065, 0;
	mov.f32 	%f200, 0f00000000;
	sub.f32 	%f201, %f200, %f199;
	selp.f32 	%f202, %f199, %f201, %p88;
	fma.rn.f32 	%f203, %f17, %f202, %f16;
	st.global.f32 	[%rd28], %f203;
	ld.global.f32 	%f204, [%rd19];
	ld.global.f32 	%f205, [%rd4];
	add.f32 	%f24, %f204, %f205;
	abs.f32 	%f25, %f205;
	abs.f32 	%f487, %f24;
	setp.lt.f32 	%p89, %f487, %f25;
	@%p89 bra 	$L__BB0_149;
	mul.f32 	%f27, %f25, 0f4B000000;
	setp.gtu.f32 	%p90, %f487, %f27;
	@%p90 bra 	$L__BB0_145;
	div.approx.f32 	%f206, %f487, %f25;
	cvt.rzi.f32.f32 	%f485, %f206;
	neg.f32 	%f29, %f25;
	fma.rn.f32 	%f30, %f29, %f485, %f487;
	mov.b32 	%r568, %f30;
	mov.b32 	%r1066, %f25;
	setp.lt.u32 	%p91, %r568, %r1066;
	@%p91 bra 	$L__BB0_144;
	setp.lt.u32 	%p92, %r568, -2147483647;
	@%p92 bra 	$L__BB0_142;
	add.f32 	%f211, %f485, 0fBF800000;
	setp.lt.f32 	%p95, %f30, %f29;
	add.f32 	%f212, %f211, 0fBF800000;
	selp.f32 	%f485, %f212, %f211, %p95;
	bra.uni 	$L__BB0_144;
$L__BB0_142:
	add.f32 	%f485, %f485, 0f3F800000;
	add.f32 	%f207, %f25, %f25;
	setp.ltu.f32 	%p93, %f30, %f207;
	@%p93 bra 	$L__BB0_144;
	add.f32 	%f208, %f485, 0f3F800000;
	fma.rn.f32 	%f209, %f25, 0fC0400000, %f30;
	setp.ge.f32 	%p94, %f209, 0f00000000;
	add.f32 	%f210, %f208, 0f3F800000;
	selp.f32 	%f485, %f210, %f208, %p94;
$L__BB0_144:
	fma.rn.f32 	%f487, %f29, %f485, %f487;
	bra.uni 	$L__BB0_149;
$L__BB0_145:
	mov.b32 	%r569, %f487;
	mov.b32 	%r1067, %f27;
	and.b32  	%r570, %r1067, -8388608;
	and.b32  	%r1068, %r569, 8388607;
	or.b32  	%r1492, %r1068, 1065353216;
	and.b32  	%r1069, %r1067, 8388607;
	or.b32  	%r572, %r1069, 1065353216;
	mov.b32 	%f486, %r1492;
	sub.s32 	%r1070, %r569, %r570;
	add.s32 	%r1071, %r1070, 192937984;
	and.b32  	%r1493, %r1071, -8388608;
	setp.eq.s32 	%p96, %r1493, 0;
	@%p96 bra 	$L__BB0_148;
	mov.b32 	%f213, %r572;
	rcp.approx.ftz.f32 	%f37, %f213;
	neg.f32 	%f38, %f213;
$L__BB0_147:
	min.u32 	%r1072, %r1493, 192937984;
	add.s32 	%r1073, %r1492, %r1072;
	mov.b32 	%f214, %r1073;
	mul.f32 	%f215, %f37, %f214;
	fma.rn.f32 	%f216, %f38, %f215, %f214;
	fma.rn.f32 	%f217, %f216, %f37, %f215;
	fma.rn.f32 	%f218, %f38, %f217, %f214;
	fma.rz.f32 	%f219, %f218, %f37, %f217;
	cvt.rzi.f32.f32 	%f220, %f219;
	fma.rn.f32 	%f486, %f38, %f220, %f214;
	sub.s32 	%r1493, %r1493, %r1072;
	mov.b32 	%r1492, %f486;
	setp.ne.s32 	%p97, %r1493, 0;
	setp.ne.s32 	%p98, %r1492, 0;
	and.pred  	%p99, %p97, %p98;
	@%p99 bra 	$L__BB0_147;
$L__BB0_148:
	mov.b32 	%f222, %r570;
	setp.leu.f32 	%p100, %f25, 0f00000000;
	setp.gt.u32 	%p101, %r569, 2139095039;
	selp.f32 	%f223, 0f7FFFFFFF, %f222, %p101;
	selp.f32 	%f224, 0f7FFFFFFF, %f223, %p100;
	mul.f32 	%f225, %f486, 0f34000000;
	mul.f32 	%f487, %f224, %f225;
$L__BB0_149:
	abs.f32 	%f226, %f487;
	setp.nan.f32 	%p102, %f226, %f226;
	copysign.f32 	%f227, %f24, %f487;
	selp.f32 	%f228, %f487, %f227, %p102;
	st.global.f32 	[%rd19], %f228;
	ld.global.f32 	%f229, [%rd28];
	ld.global.f32 	%f230, [%rd4];
	add.f32 	%f43, %f229, %f230;
	abs.f32 	%f44, %f230;
	abs.f32 	%f490, %f43;
	setp.lt.f32 	%p103, %f490, %f44;
	@%p103 bra 	$L__BB0_161;
	mul.f32 	%f46, %f44, 0f4B000000;
	setp.gtu.f32 	%p104, %f490, %f46;
	@%p104 bra 	$L__BB0_157;
	div.approx.f32 	%f231, %f490, %f44;
	cvt.rzi.f32.f32 	%f488, %f231;
	neg.f32 	%f48, %f44;
	fma.rn.f32 	%f49, %f48, %f488, %f490;
	mov.b32 	%r578, %f49;
	mov.b32 	%r1074, %f44;
	setp.lt.u32 	%p105, %r578, %r1074;
	@%p105 bra 	$L__BB0_156;
	setp.lt.u32 	%p106, %r578, -2147483647;
	@%p106 bra 	$L__BB0_154;
	add.f32 	%f236, %f488, 0fBF800000;
	setp.lt.f32 	%p109, %f49, %f48;
	add.f32 	%f237, %f236, 0fBF800000;
	selp.f32 	%f488, %f237, %f236, %p109;
	bra.uni 	$L__BB0_156;
$L__BB0_154:
	add.f32 	%f488, %f488, 0f3F800000;
	add.f32 	%f232, %f44, %f44;
	setp.ltu.f32 	%p107, %f49, %f232;
	@%p107 bra 	$L__BB0_156;
	add.f32 	%f233, %f488, 0f3F800000;
	fma.rn.f32 	%f234, %f44, 0fC0400000, %f49;
	setp.ge.f32 	%p108, %f234, 0f00000000;
	add.f32 	%f235, %f233, 0f3F800000;
	selp.f32 	%f488, %f235, %f233, %p108;
$L__BB0_156:
	fma.rn.f32 	%f490, %f48, %f488, %f490;
	bra.uni 	$L__BB0_161;
$L__BB0_157:
	mov.b32 	%r579, %f490;
	mov.b32 	%r1075, %f46;
	and.b32  	%r580, %r1075, -8388608;
	and.b32  	%r1076, %r579, 8388607;
	or.b32  	%r1494, %r1076, 1065353216;
	and.b32  	%r1077, %r1075, 8388607;
	or.b32  	%r582, %r1077, 1065353216;
	mov.b32 	%f489, %r1494;
	sub.s32 	%r1078, %r579, %r580;
	add.s32 	%r1079, %r1078, 192937984;
	and.b32  	%r1495, %r1079, -8388608;
	setp.eq.s32 	%p110, %r1495, 0;
	@%p110 bra 	$L__BB0_160;
	mov.b32 	%f238, %r582;
	rcp.approx.ftz.f32 	%f56, %f238;
	neg.f32 	%f57, %f238;
$L__BB0_159:
	min.u32 	%r1080, %r1495, 192937984;
	add.s32 	%r1081, %r1494, %r1080;
	mov.b32 	%f239, %r1081;
	mul.f32 	%f240, %f56, %f239;
	fma.rn.f32 	%f241, %f57, %f240, %f239;
	fma.rn.f32 	%f242, %f241, %f56, %f240;
	fma.rn.f32 	%f243, %f57, %f242, %f239;
	fma.rz.f32 	%f244, %f243, %f56, %f242;
	cvt.rzi.f32.f32 	%f245, %f244;
	fma.rn.f32 	%f489, %f57, %f245, %f239;
	sub.s32 	%r1495, %r1495, %r1080;
	mov.b32 	%r1494, %f489;
	setp.ne.s32 	%p111, %r1495, 0;
	setp.ne.s32 	%p112, %r1494, 0;
	and.pred  	%p113, %p111, %p112;
	@%p113 bra 	$L__BB0_159;
$L__BB0_160:
	mov.b32 	%f247, %r580;
	setp.leu.f32 	%p114, %f44, 0f00000000;
	setp.gt.u32 	%p115, %r579, 2139095039;
	selp.f32 	%f248, 0f7FFFFFFF, %f247, %p115;
	selp.f32 	%f249, 0f7FFFFFFF, %f248, %p114;
	mul.f32 	%f250, %f489, 0f34000000;
	mul.f32 	%f490, %f249, %f250;
$L__BB0_161:
	abs.f32 	%f252, %f490;
	setp.nan.f32 	%p116, %f252, %f252;
	copysign.f32 	%f253, %f43, %f490;
	selp.f32 	%f62, %f490, %f253, %p116;
	st.global.f32 	[%rd28], %f62;
	ld.global.u32 	%r588, [%rd4+12];
	setp.lt.s32 	%p117, %r588, 1;
	mov.f32 	%f499, 0f00000000;
	mov.f32 	%f500, %f499;
	@%p117 bra 	$L__BB0_212;
	ld.global.f32 	%f63, [%rd19];
	ld.global.f32 	%f64, [%rd3+8];
	mov.f32 	%f500, 0f00000000;
	mov.b32 	%r1496, 0;
	mov.f32 	%f499, %f500;
$L__BB0_163:
	ld.param.u64 	%rd151, [_Z19computeActiveMatterP13generalPara_sP12activePara_sPfS3_S3_S3__param_2];
	cvta.to.global.u64 	%rd98, %rd151;
	mul.wide.u32 	%rd99, %r1496, 4;
	add.s64 	%rd100, %rd98, %rd99;
	ld.global.f32 	%f255, [%rd100];
	sub.f32 	%f256, %f63, %f255;
	abs.f32 	%f67, %f256;
	add.s64 	%rd101, %rd1, %rd99;
	ld.global.f32 	%f257, [%rd101];
	sub.f32 	%f258, %f62, %f257;
	abs.f32 	%f259, %f258;
	max.f32 	%f260, %f67, %f259;
	setp.gt.f32 	%p118, %f260, %f64;
	@%p118 bra 	$L__BB0_211;
	setp.gt.f32 	%p119, %f67, %f7;
	setp.gt.f32 	%p120, %f259, %f7;
	and.pred  	%p121, %p119, %p120;
	@%p121 bra 	$L__BB0_211;
	setp.geu.f32 	%p122, %f67, %f7;
	setp.geu.f32 	%p123, %f259, %f7;
	or.pred  	%p124, %p122, %p123;
	@%p124 bra 	$L__BB0_183;
	add.s64 	%rd124, %rd2, %rd99;
	ld.global.f32 	%f69, [%rd124];
	mul.f32 	%f412, %f69, 0f3F22F983;
	cvt.rni.s32.f32 	%r1504, %f412;
	cvt.rn.f32.s32 	%f413, %r1504;
	fma.rn.f32 	%f414, %f413, 0fBFC90FDA, %f69;
	fma.rn.f32 	%f415, %f413, 0fB3A22168, %f414;
	fma.rn.f32 	%f494, %f413, 0fA7C234C5, %f415;
	abs.f32 	%f71, %f69;
	setp.ltu.f32 	%p160, %f71, 0f47CE4780;
	mov.u32 	%r1500, %r1504;
	mov.f32 	%f493, %f494;
	@%p160 bra 	$L__BB0_174;
	setp.neu.f32 	%p161, %f71, 0f7F800000;
	@%p161 bra 	$L__BB0_169;
	mov.f32 	%f418, 0f00000000;
	mul.rn.f32 	%f493, %f69, %f418;
	mov.b32 	%r1500, 0;
	bra.uni 	$L__BB0_174;
$L__BB0_169:
	mov.b32 	%r591, %f69;
	shl.b32 	%r1149, %r591, 8;
	or.b32  	%r592, %r1149, -2147483648;
	mov.b64 	%rd158, 0;
	mov.b32 	%r1497, 0;
$L__BB0_170:
	.pragma "nounroll";
	mul.wide.u32 	%rd126, %r1497, 4;
	mov.u64 	%rd127, __cudart_i2opi_f;
	add.s64 	%rd128, %rd127, %rd126;
	ld.global.nc.u32 	%r1150, [%rd128];
	mad.wide.u32 	%rd129, %r1150, %r592, %rd158;
	shr.u64 	%rd158, %rd129, 32;
	add.s64 	%rd130, %rd8, %rd126;
	st.local.u32 	[%rd130], %rd129;
	add.s32 	%r1497, %r1497, 1;
	setp.ne.s32 	%p162, %r1497, 6;
	@%p162 bra 	$L__BB0_170;
	shr.u32 	%r1151, %r591, 23;
	st.local.u32 	[%rd8+24], %rd158;
	and.b32  	%r595, %r1151, 31;
	and.b32  	%r1152, %r1151, 224;
	add.s32 	%r1153, %r1152, -128;
	shr.u32 	%r1154, %r1153, 5;
	mul.wide.u32 	%rd131, %r1154, 4;
	sub.s64 	%rd34, %rd8, %rd131;
	ld.local.u32 	%r1498, [%rd34+24];
	ld.local.u32 	%r1499, [%rd34+20];
	setp.eq.s32 	%p163, %r595, 0;
	@%p163 bra 	$L__BB0_173;
	shf.l.wrap.b32 	%r1498, %r1499, %r1498, %r595;
	ld.local.u32 	%r1155, [%rd34+16];
	shf.l.wrap.b32 	%r1499, %r1155, %r1499, %r595;
$L__BB0_173:
	shr.u32 	%r1156, %r1498, 30;
	shf.l.wrap.b32 	%r1157, %r1499, %r1498, 2;
	shl.b32 	%r1158, %r1499, 2;
	shr.u32 	%r1159, %r1157, 31;
	add.s32 	%r1160, %r1159, %r1156;
	neg.s32 	%r1161, %r1160;
	setp.lt.s32 	%p164, %r591, 0;
	selp.b32 	%r1500, %r1161, %r1160, %p164;
	xor.b32  	%r1162, %r1157, %r591;
	shr.s32 	%r1163, %r1157, 31;
	xor.b32  	%r1164, %r1163, %r1157;
	xor.b32  	%r1165, %r1163, %r1158;
	cvt.u64.u32 	%rd132, %r1164;
	shl.b64 	%rd133, %rd132, 32;
	cvt.u64.u32 	%rd134, %r1165;
	or.b64  	%rd135, %rd133, %rd134;
	cvt.rn.f64.s64 	%fd9, %rd135;
	mul.f64 	%fd10, %fd9, 0d3BF921FB54442D19;
	cvt.rn.f32.f64 	%f416, %fd10;
	neg.f32 	%f417, %f416;
	setp.lt.s32 	%p165, %r1162, 0;
	selp.f32 	%f493, %f417, %f416, %p165;
$L__BB0_174:
	add.s32 	%r1167, %r1500, 1;
	mul.rn.f32 	%f419, %f493, %f493;
	and.b32  	%r1168, %r1500, 1;
	setp.eq.b32 	%p167, %r1168, 1;
	selp.f32 	%f420, %f493, 0f3F800000, %p167;
	fma.rn.f32 	%f421, %f419, %f420, 0f00000000;
	fma.rn.f32 	%f422, %f419, 0f37CBAC00, 0fBAB607ED;
	selp.f32 	%f423, 0fB94D4153, %f422, %p167;
	selp.f32 	%f424, 0f3C0885E4, 0f3D2AAABB, %p167;
	fma.rn.f32 	%f425, %f423, %f419, %f424;
	selp.f32 	%f426, 0fBE2AAAA8, 0fBEFFFFFF, %p167;
	fma.rn.f32 	%f427, %f425, %f419, %f426;
	fma.rn.f32 	%f428, %f427, %f421, %f420;
	and.b32  	%r1169, %r1167, 2;
	setp.eq.s32 	%p168, %r1169, 0;
	mov.f32 	%f429, 0f00000000;
	sub.f32 	%f430, %f429, %f428;
	selp.f32 	%f431, %f428, %f430, %p168;
	add.f32 	%f499, %f499, %f431;
	@%p160 bra 	$L__BB0_182;
	setp.neu.f32 	%p169, %f71, 0f7F800000;
	@%p169 bra 	$L__BB0_177;
	mov.f32 	%f434, 0f00000000;
	mul.rn.f32 	%f494, %f69, %f434;
	mov.b32 	%r1504, 0;
	bra.uni 	$L__BB0_182;
$L__BB0_177:
	mov.b32 	%r604, %f69;
	shl.b32 	%r1171, %r604, 8;
	or.b32  	%r605, %r1171, -2147483648;
	mov.b64 	%rd159, 0;
	mov.b32 	%r1501, 0;
$L__BB0_178:
	.pragma "nounroll";
	mul.wide.u32 	%rd137, %r1501, 4;
	mov.u64 	%rd138, __cudart_i2opi_f;
	add.s64 	%rd139, %rd138, %rd137;
	ld.global.nc.u32 	%r1172, [%rd139];
	mad.wide.u32 	%rd140, %r1172, %r605, %rd159;
	shr.u64 	%rd159, %rd140, 32;
	add.s64 	%rd141, %rd7, %rd137;
	st.local.u32 	[%rd141], %rd140;
	add.s32 	%r1501, %r1501, 1;
	setp.ne.s32 	%p170, %r1501, 6;
	@%p170 bra 	$L__BB0_178;
	shr.u32 	%r1173, %r604, 23;
	st.local.u32 	[%rd7+24], %rd159;
	and.b32  	%r608, %r1173, 31;
	and.b32  	%r1174, %r1173, 224;
	add.s32 	%r1175, %r1174, -128;
	shr.u32 	%r1176, %r1175, 5;
	mul.wide.u32 	%rd142, %r1176, 4;
	sub.s64 	%rd37, %rd7, %rd142;
	ld.local.u32 	%r1502, [%rd37+24];
	ld.local.u32 	%r1503, [%rd37+20];
	setp.eq.s32 	%p171, %r608, 0;
	@%p171 bra 	$L__BB0_181;
	shf.l.wrap.b32 	%r1502, %r1503, %r1502, %r608;
	ld.local.u32 	%r1177, [%rd37+16];
	shf.l.wrap.b32 	%r1503, %r1177, %r1503, %r608;
$L__BB0_181:
	shr.u32 	%r1178, %r1502, 30;
	shf.l.wrap.b32 	%r1179, %r1503, %r1502, 2;
	shl.b32 	%r1180, %r1503, 2;
	shr.u32 	%r1181, %r1179, 31;
	add.s32 	%r1182, %r1181, %r1178;
	neg.s32 	%r1183, %r1182;
	setp.lt.s32 	%p172, %r604, 0;
	selp.b32 	%r1504, %r1183, %r1182, %p172;
	xor.b32  	%r1184, %r1179, %r604;
	shr.s32 	%r1185, %r1179, 31;
	xor.b32  	%r1186, %r1185, %r1179;
	xor.b32  	%r1187, %r1185, %r1180;
	cvt.u64.u32 	%rd143, %r1186;
	shl.b64 	%rd144, %rd143, 32;
	cvt.u64.u32 	%rd145, %r1187;
	or.b64  	%rd146, %rd144, %rd145;
	cvt.rn.f64.s64 	%fd11, %rd146;
	mul.f64 	%fd12, %fd11, 0d3BF921FB54442D19;
	cvt.rn.f32.f64 	%f432, %fd12;
	neg.f32 	%f433, %f432;
	setp.lt.s32 	%p173, %r1184, 0;
	selp.f32 	%f494, %f433, %f432, %p173;
$L__BB0_182:
	mul.rn.f32 	%f435, %f494, %f494;
	and.b32  	%r1189, %r1504, 1;
	setp.eq.b32 	%p174, %r1189, 1;
	selp.f32 	%f436, 0f3F800000, %f494, %p174;
	fma.rn.f32 	%f437, %f435, %f436, 0f00000000;
	fma.rn.f32 	%f438, %f435, 0f37CBAC00, 0fBAB607ED;
	selp.f32 	%f439, %f438, 0fB94D4153, %p174;
	selp.f32 	%f440, 0f3D2AAABB, 0f3C0885E4, %p174;
	fma.rn.f32 	%f441, %f439, %f435, %f440;
	selp.f32 	%f442, 0fBEFFFFFF, 0fBE2AAAA8, %p174;
	fma.rn.f32 	%f443, %f441, %f435, %f442;
	fma.rn.f32 	%f444, %f443, %f437, %f436;
	and.b32  	%r1190, %r1504, 2;
	setp.eq.s32 	%p175, %r1190, 0;
	mov.f32 	%f445, 0f00000000;
	sub.f32 	%f446, %f445, %f444;
	selp.f32 	%f447, %f444, %f446, %p175;
	add.f32 	%f500, %f500, %f447;
	bra.uni 	$L__BB0_211;
$L__BB0_183:
	abs.f32 	%f80, %f67;
	setp.eq.f32 	%p125, %f67, 0f3F800000;
	mov.f32 	%f495, 0f3F800000;
	@%p125 bra 	$L__BB0_188;
	setp.num.f32 	%p126, %f80, %f80;
	@%p126 bra 	$L__BB0_186;
	mov.f32 	%f317, 0f40000000;
	add.rn.f32 	%f495, %f67, %f317;
	bra.uni 	$L__BB0_188;
$L__BB0_186:
	setp.lt.f32 	%p127, %f80, 0f00800000;
	mul.f32 	%f262, %f80, 0f4B800000;
	selp.f32 	%f263, %f262, %f80, %p127;
	mov.b32 	%r1083, %f263;
	add.s32 	%r1084, %r1083, -1060439283;
	and.b32  	%r1085, %r1084, -8388608;
	sub.s32 	%r1086, %r1083, %r1085;
	mov.b32 	%f264, %r1086;
	cvt.rn.f32.s32 	%f265, %r1085;
	selp.f32 	%f266, 0fC1C00000, 0f00000000, %p127;
	fma.rn.f32 	%f267, %f265, 0f34000000, %f266;
	add.f32 	%f268, %f264, 0fBF800000;
	add.f32 	%f269, %f264, 0f3F800000;
	rcp.approx.ftz.f32 	%f270, %f269;
	add.f32 	%f271, %f268, %f268;
	mul.f32 	%f272, %f271, %f270;
	mul.f32 	%f273, %f272, %f272;
	neg.f32 	%f274, %f272;
	sub.f32 	%f275, %f268, %f272;
	add.f32 	%f276, %f275, %f275;
	fma.rn.f32 	%f277, %f274, %f268, %f276;
	mul.rn.f32 	%f278, %f270, %f277;
	fma.rn.f32 	%f279, %f273, 0f3A2C32E4, 0f3B52E7DB;
	fma.rn.f32 	%f280, %f279, %f273, 0f3C93BB73;
	fma.rn.f32 	%f281, %f280, %f273, 0f3DF6384F;
	mul.rn.f32 	%f282, %f281, %f273;
	fma.rn.f32 	%f283, %f272, 0f3FB8AA3B, %f267;
	mul.f32 	%f284, %f282, 0f40400000;
	sub.f32 	%f285, %f267, %f283;
	fma.rn.f32 	%f286, %f272, 0f3FB8AA3B, %f285;
	fma.rn.f32 	%f287, %f278, 0f3FB8AA3B, %f286;
	fma.rn.f32 	%f288, %f272, 0f32A55E34, %f287;
	fma.rn.f32 	%f289, %f284, %f278, %f288;
	fma.rn.f32 	%f290, %f282, %f272, %f289;
	add.rn.f32 	%f291, %f283, %f290;
	mov.f32 	%f292, 0f40000000;
	mul.rn.f32 	%f293, %f291, %f292;
	cvt.rni.f32.f32 	%f294, %f293;
	sub.f32 	%f295, %f293, %f294;
	neg.f32 	%f296, %f293;
	fma.rn.f32 	%f297, %f291, 0f40000000, %f296;
	neg.f32 	%f298, %f283;
	add.rn.f32 	%f299, %f291, %f298;
	neg.f32 	%f300, %f299;
	add.rn.f32 	%f301, %f290, %f300;
	fma.rn.f32 	%f302, %f301, 0f40000000, %f297;
	add.f32 	%f303, %f295, %f302;
	setp.gt.f32 	%p128, %f294, 0f00000000;
	selp.b32 	%r1087, 0, -2097152000, %p128;
	setp.neu.f32 	%p129, %f67, 0f00000000;
	setp.neu.f32 	%p130, %f80, 0f7F800000;
	setp.lt.f32 	%p131, %f293, 0f00000000;
	selp.f32 	%f304, 0f00000000, 0f7F800000, %p131;
	abs.f32 	%f305, %f293;
	setp.gt.f32 	%p132, %f305, 0f43180000;
	cvt.rzi.s32.f32 	%r1088, %f294;
	shl.b32 	%r1089, %r1088, 23;
	sub.s32 	%r1090, %r1089, %r1087;
	mov.b32 	%f306, %r1090;
	add.s32 	%r1091, %r1087, 2130706432;
	mov.b32 	%f307, %r1091;
	fma.rn.f32 	%f308, %f303, 0f391FCB8E, 0f3AAF85ED;
	fma.rn.f32 	%f309, %f308, %f303, 0f3C1D9856;
	fma.rn.f32 	%f310, %f309, %f303, 0f3D6357BB;
	fma.rn.f32 	%f311, %f310, %f303, 0f3E75FDEC;
	fma.rn.f32 	%f312, %f311, %f303, 0f3F317218;
	fma.rn.f32 	%f313, %f312, %f303, 0f3F800000;
	mul.f32 	%f314, %f313, %f307;
	mul.f32 	%f315, %f314, %f306;
	selp.f32 	%f495, %f304, %f315, %p132;
	and.pred  	%p133, %p129, %p130;
	@%p133 bra 	$L__BB0_188;
	add.f32 	%f316, %f67, %f67;
	mov.b32 	%r1092, %f316;
	and.b32  	%r1093, %r1092, 2147483647;
	mov.b32 	%f495, %r1093;
$L__BB0_188:
	abs.f32 	%f85, %f259;
	setp.eq.f32 	%p134, %f259, 0f3F800000;
	mov.f32 	%f496, 0f3F800000;
	@%p134 bra 	$L__BB0_193;
	setp.num.f32 	%p135, %f85, %f85;
	@%p135 bra 	$L__BB0_191;
	mov.f32 	%f374, 0f40000000;
	add.rn.f32 	%f496, %f259, %f374;
	bra.uni 	$L__BB0_193;
$L__BB0_191:
	setp.lt.f32 	%p136, %f85, 0f00800000;
	mul.f32 	%f319, %f85, 0f4B800000;
	selp.f32 	%f320, %f319, %f85, %p136;
	mov.b32 	%r1094, %f320;
	add.s32 	%r1095, %r1094, -1060439283;
	and.b32  	%r1096, %r1095, -8388608;
	sub.s32 	%r1097, %r1094, %r1096;
	mov.b32 	%f321, %r1097;
	cvt.rn.f32.s32 	%f322, %r1096;
	selp.f32 	%f323, 0fC1C00000, 0f00000000, %p136;
	fma.rn.f32 	%f324, %f322, 0f34000000, %f323;
	add.f32 	%f325, %f321, 0fBF800000;
	add.f32 	%f326, %f321, 0f3F800000;
	rcp.approx.ftz.f32 	%f327, %f326;
	add.f32 	%f328, %f325, %f325;
	mul.f32 	%f329, %f328, %f327;
	mul.f32 	%f330, %f329, %f329;
	neg.f32 	%f331, %f329;
	sub.f32 	%f332, %f325, %f329;
	add.f32 	%f333, %f332, %f332;
	fma.rn.f32 	%f334, %f331, %f325, %f333;
	mul.rn.f32 	%f335, %f327, %f334;
	fma.rn.f32 	%f336, %f330, 0f3A2C32E4, 0f3B52E7DB;
	fma.rn.f32 	%f337, %f336, %f330, 0f3C93BB73;
	fma.rn.f32 	%f338, %f337, %f330, 0f3DF6384F;
	mul.rn.f32 	%f339, %f338, %f330;
	fma.rn.f32 	%f340, %f329, 0f3FB8AA3B, %f324;
	mul.f32 	%f341, %f339, 0f40400000;
	sub.f32 	%f342, %f324, %f340;
	fma.rn.f32 	%f343, %f329, 0f3FB8AA3B, %f342;
	fma.rn.f32 	%f344, %f335, 0f3FB8AA3B, %f343;
	fma.rn.f32 	%f345, %f329, 0f32A55E34, %f344;
	fma.rn.f32 	%f346, %f341, %f335, %f345;
	fma.rn.f32 	%f347, %f339, %f329, %f346;
	add.rn.f32 	%f348, %f340, %f347;
	mov.f32 	%f349, 0f40000000;
	mul.rn.f32 	%f350, %f348, %f349;
	cvt.rni.f32.f32 	%f351, %f350;
	sub.f32 	%f352, %f350, %f351;
	neg.f32 	%f353, %f350;
	fma.rn.f32 	%f354, %f348, 0f40000000, %f353;
	neg.f32 	%f355, %f340;
	add.rn.f32 	%f356, %f348, %f355;
	neg.f32 	%f357, %f356;
	add.rn.f32 	%f358, %f347, %f357;
	fma.rn.f32 	%f359, %f358, 0f40000000, %f354;
	add.f32 	%f360, %f352, %f359;
	setp.gt.f32 	%p137, %f351, 0f00000000;
	selp.b32 	%r1098, 0, -2097152000, %p137;
	setp.neu.f32 	%p138, %f259, 0f00000000;
	setp.neu.f32 	%p139, %f85, 0f7F800000;
	setp.lt.f32 	%p140, %f350, 0f00000000;
	selp.f32 	%f361, 0f00000000, 0f7F800000, %p140;
	abs.f32 	%f362, %f350;
	setp.gt.f32 	%p141, %f362, 0f43180000;
	cvt.rzi.s32.f32 	%r1099, %f351;
	shl.b32 	%r1100, %r1099, 23;
	sub.s32 	%r1101, %r1100, %r1098;
	mov.b32 	%f363, %r1101;
	add.s32 	%r1102, %r1098, 2130706432;
	mov.b32 	%f364, %r1102;
	fma.rn.f32 	%f365, %f360, 0f391FCB8E, 0f3AAF85ED;
	fma.rn.f32 	%f366, %f365, %f360, 0f3C1D9856;
	fma.rn.f32 	%f367, %f366, %f360, 0f3D6357BB;
	fma.rn.f32 	%f368, %f367, %f360, 0f3E75FDEC;
	fma.rn.f32 	%f369, %f368, %f360, 0f3F317218;
	fma.rn.f32 	%f370, %f369, %f360, 0f3F800000;
	mul.f32 	%f371, %f370, %f364;
	mul.f32 	%f372, %f371, %f363;
	selp.f32 	%f496, %f361, %f372, %p141;
	and.pred  	%p142, %p138, %p139;
	@%p142 bra 	$L__BB0_193;
	add.f32 	%f373, %f259, %f259;
	mov.b32 	%r1103, %f373;
	and.b32  	%r1104, %r1103, 2147483647;
	mov.b32 	%f496, %r1104;
$L__BB0_193:
	add.f32 	%f375, %f495, %f496;
	setp.geu.f32 	%p143, %f375, %f482;
	@%p143 bra 	$L__BB0_211;
	mul.wide.u32 	%rd102, %r1496, 4;
	add.s64 	%rd103, %rd2, %rd102;
	ld.global.f32 	%f90, [%rd103];
	mul.f32 	%f376, %f90, 0f3F22F983;
	cvt.rni.s32.f32 	%r1512, %f376;
	cvt.rn.f32.s32 	%f377, %r1512;
	fma.rn.f32 	%f378, %f377, 0fBFC90FDA, %f90;
	fma.rn.f32 	%f379, %f377, 0fB3A22168, %f378;
	fma.rn.f32 	%f498, %f377, 0fA7C234C5, %f379;
	abs.f32 	%f92, %f90;
	setp.ltu.f32 	%p144, %f92, 0f47CE4780;
	mov.u32 	%r1508, %r1512;
	mov.f32 	%f497, %f498;
	@%p144 bra 	$L__BB0_202;
	setp.neu.f32 	%p145, %f92, 0f7F800000;
	@%p145 bra 	$L__BB0_197;
	mov.f32 	%f382, 0f00000000;
	mul.rn.f32 	%f497, %f90, %f382;
	mov.b32 	%r1508, 0;
	bra.uni 	$L__BB0_202;
$L__BB0_197:
	mov.b32 	%r618, %f90;
	shl.b32 	%r1106, %r618, 8;
	or.b32  	%r619, %r1106, -2147483648;
	mov.b64 	%rd162, 0;
	mov.b32 	%r1505, 0;
	mov.u64 	%rd160, __cudart_i2opi_f;
	mov.u64 	%rd161, %rd6;
$L__BB0_198:
	.pragma "nounroll";
	ld.global.nc.u32 	%r1107, [%rd160];
	mad.wide.u32 	%rd106, %r1107, %r619, %rd162;
	shr.u64 	%rd162, %rd106, 32;
	st.local.u32 	[%rd161], %rd106;
	add.s32 	%r1505, %r1505, 1;
	add.s64 	%rd161, %rd161, 4;
	add.s64 	%rd160, %rd160, 4;
	setp.ne.s32 	%p146, %r1505, 6;
	@%p146 bra 	$L__BB0_198;
	shr.u32 	%r1108, %r618, 23;
	st.local.u32 	[%rd6+24], %rd162;
	and.b32  	%r622, %r1108, 31;
	and.b32  	%r1109, %r1108, 224;
	add.s32 	%r1110, %r1109, -128;
	shr.u32 	%r1111, %r1110, 5;
	mul.wide.u32 	%rd107, %r1111, 4;
	sub.s64 	%rd44, %rd6, %rd107;
	ld.local.u32 	%r1506, [%rd44+24];
	ld.local.u32 	%r1507, [%rd44+20];
	setp.eq.s32 	%p147, %r622, 0;
	@%p147 bra 	$L__BB0_201;
	shf.l.wrap.b32 	%r1506, %r1507, %r1506, %r622;
	ld.local.u32 	%r1112, [%rd44+16];
	shf.l.wrap.b32 	%r1507, %r1112, %r1507, %r622;
$L__BB0_201:
	shr.u32 	%r1113, %r1506, 30;
	shf.l.wrap.b32 	%r1114, %r1507, %r1506, 2;
	shl.b32 	%r1115, %r1507, 2;
	shr.u32 	%r1116, %r1114, 31;
	add.s32 	%r1117, %r1116, %r1113;
	neg.s32 	%r1118, %r1117;
	setp.lt.s32 	%p148, %r618, 0;
	selp.b32 	%r1508, %r1118, %r1117, %p148;
	xor.b32  	%r1119, %r1114, %r618;
	shr.s32 	%r1120, %r1114, 31;
	xor.b32  	%r1121, %r1120, %r1114;
	xor.b32  	%r1122, %r1120, %r1115;
	cvt.u64.u32 	%rd108, %r1121;
	shl.b64 	%rd109, %rd108, 32;
	cvt.u64.u32 	%rd110, %r1122;
	or.b64  	%rd111, %rd109, %rd110;
	cvt.rn.f64.s64 	%fd5, %rd111;
	mul.f64 	%fd6, %fd5, 0d3BF921FB54442D19;
	cvt.rn.f32.f64 	%f380, %fd6;
	neg.f32 	%f381, %f380;
	setp.lt.s32 	%p149, %r1119, 0;
	selp.f32 	%f497, %f381, %f380, %p149;
$L__BB0_202:
	add.s32 	%r1124, %r1508, 1;
	mul.rn.f32 	%f383, %f497, %f497;
	and.b32  	%r1125, %r1508, 1;
	setp.eq.b32 	%p151, %r1125, 1;
	selp.f32 	%f384, %f497, 0f3F800000, %p151;
	fma.rn.f32 	%f385, %f383, %f384, 0f00000000;
	fma.rn.f32 	%f386, %f383, 0f37CBAC00, 0fBAB607ED;
	selp.f32 	%f387, 0fB94D4153, %f386, %p151;
	selp.f32 	%f388, 0f3C0885E4, 0f3D2AAABB, %p151;
	fma.rn.f32 	%f389, %f387, %f383, %f388;
	selp.f32 	%f390, 0fBE2AAAA8, 0fBEFFFFFF, %p151;
	fma.rn.f32 	%f391, %f389, %f383, %f390;
	fma.rn.f32 	%f392, %f391, %f385, %f384;
	and.b32  	%r1126, %r1124, 2;
	setp.eq.s32 	%p152, %r1126, 0;
	mov.f32 	%f393, 0f00000000;
	sub.f32 	%f394, %f393, %f392;
	selp.f32 	%f395, %f392, %f394, %p152;
	add.f32 	%f499, %f499, %f395;
	@%p144 bra 	$L__BB0_210;
	setp.neu.f32 	%p153, %f92, 0f7F800000;
	@%p153 bra 	$L__BB0_205;
	mov.f32 	%f398, 0f00000000;
	mul.rn.f32 	%f498, %f90, %f398;
	mov.b32 	%r1512, 0;
	bra.uni 	$L__BB0_210;
$L__BB0_205:
	mov.b32 	%r631, %f90;
	shl.b32 	%r1128, %r631, 8;
	or.b32  	%r632, %r1128, -2147483648;
	mov.b64 	%rd163, 0;
	mov.b32 	%r1509, 0;
$L__BB0_206:
	.pragma "nounroll";
	mul.wide.u32 	%rd113, %r1509, 4;
	mov.u64 	%rd114, __cudart_i2opi_f;
	add.s64 	%rd115, %rd114, %rd113;
	ld.global.nc.u32 	%r1129, [%rd115];
	mad.wide.u32 	%rd116, %r1129, %r632, %rd163;
	shr.u64 	%rd163, %rd116, 32;
	add.s64 	%rd117, %rd5, %rd113;
	st.local.u32 	[%rd117], %rd116;
	add.s32 	%r1509, %r1509, 1;
	setp.ne.s32 	%p154, %r1509, 6;
	@%p154 bra 	$L__BB0_206;
	shr.u32 	%r1130, %r631, 23;
	st.local.u32 	[%rd5+24], %rd163;
	and.b32  	%r635, %r1130, 31;
	and.b32  	%r1131, %r1130, 224;
	add.s32 	%r1132, %r1131, -128;
	shr.u32 	%r1133, %r1132, 5;
	mul.wide.u32 	%rd118, %r1133, 4;
	sub.s64 	%rd47, %rd5, %rd118;
	ld.local.u32 	%r1510, [%rd47+24];
	ld.local.u32 	%r1511, [%rd47+20];
	setp.eq.s32 	%p155, %r635, 0;
	@%p155 bra 	$L__BB0_209;
	shf.l.wrap.b32 	%r1510, %r1511, %r1510, %r635;
	ld.local.u32 	%r1134, [%rd47+16];
	shf.l.wrap.b32 	%r1511, %r1134, %r1511, %r635;
$L__BB0_209:
	shr.u32 	%r1135, %r1510, 30;
	shf.l.wrap.b32 	%r1136, %r1511, %r1510, 2;
	shl.b32 	%r1137, %r1511, 2;
	shr.u32 	%r1138, %r1136, 31;
	add.s32 	%r1139, %r1138, %r1135;
	neg.s32 	%r1140, %r1139;
	setp.lt.s32 	%p156, %r631, 0;
	selp.b32 	%r1512, %r1140, %r1139, %p156;
	xor.b32  	%r1141, %r1136, %r631;
	shr.s32 	%r1142, %r1136, 31;
	xor.b32  	%r1143, %r1142, %r1136;
	xor.b32  	%r1144, %r1142, %r1137;
	cvt.u64.u32 	%rd119, %r1143;
	shl.b64 	%rd120, %rd119, 32;
	cvt.u64.u32 	%rd121, %r1144;
	or.b64  	%rd122, %rd120, %rd121;
	cvt.rn.f64.s64 	%fd7, %rd122;
	mul.f64 	%fd8, %fd7, 0d3BF921FB54442D19;
	cvt.rn.f32.f64 	%f396, %fd8;
	neg.f32 	%f397, %f396;
	setp.lt.s32 	%p157, %r1141, 0;
	selp.f32 	%f498, %f397, %f396, %p157;
$L__BB0_210:
	mul.rn.f32 	%f399, %f498, %f498;
	and.b32  	%r1146, %r1512, 1;
	setp.eq.b32 	%p158, %r1146, 1;
	selp.f32 	%f400, 0f3F800000, %f498, %p158;
	fma.rn.f32 	%f401, %f399, %f400, 0f00000000;
	fma.rn.f32 	%f402, %f399, 0f37CBAC00, 0fBAB607ED;
	selp.f32 	%f403, %f402, 0fB94D4153, %p158;
	selp.f32 	%f404, 0f3D2AAABB, 0f3C0885E4, %p158;
	fma.rn.f32 	%f405, %f403, %f399, %f404;
	selp.f32 	%f406, 0fBEFFFFFF, 0fBE2AAAA8, %p158;
	fma.rn.f32 	%f407, %f405, %f399, %f406;
	fma.rn.f32 	%f408, %f407, %f401, %f400;
	and.b32  	%r1147, %r1512, 2;
	setp.eq.s32 	%p159, %r1147, 0;
	mov.f32 	%f409, 0f00000000;
	sub.f32 	%f410, %f409, %f408;
	selp.f32 	%f411, %f408, %f410, %p159;
	add.f32 	%f500, %f500, %f411;
$L__BB0_211:
	add.s32 	%r1496, %r1496, 1;
	setp.ne.s32 	%p176, %r1496, %r588;
	@%p176 bra 	$L__BB0_163;
$L__BB0_212:
	ld.param.u64 	%rd152, [_Z19computeActiveMatterP13generalPara_sP12activePara_sPfS3_S3_S3__param_5];
	abs.f32 	%f448, %f499;
	abs.f32 	%f449, %f500;
	setp.gt.f32 	%p177, %f449, %f448;
	selp.f32 	%f450, %f449, %f448, %p177;
	selp.f32 	%f451, %f448, %f449, %p177;
	div.rn.f32 	%f452, %f451, %f450;
	mul.f32 	%f453, %f452, %f452;
	fma.rn.f32 	%f454, %f453, 0f3B33710B, 0fBC807748;
	fma.rn.f32 	%f455, %f454, %f453, 0f3D2CDAB2;
	fma.rn.f32 	%f456, %f455, %f453, 0fBD992D10;
	fma.rn.f32 	%f457, %f456, %f453, 0f3DD9EA6C;
	fma.rn.f32 	%f458, %f457, %f453, 0fBE117CB1;
	fma.rn.f32 	%f459, %f458, %f453, 0f3E4CBCE0;
	fma.rn.f32 	%f460, %f459, %f453, 0fBEAAAA7D;
	mul.f32 	%f461, %f453, %f460;
	fma.rn.f32 	%f462, %f461, %f452, %f452;
	neg.f32 	%f463, %f462;
	fma.rn.f32 	%f464, 0f3F6EE581, 0f3FD774EB, %f463;
	selp.f32 	%f465, %f464, %f462, %p177;
	selp.f32 	%f466, 0f3F6EE581, 0f3FEEE581, %p177;
	selp.f32 	%f467, %f462, %f463, %p177;
	mov.b32 	%r1191, %f499;
	fma.rn.f32 	%f468, %f466, 0f3FD774EB, %f467;
	setp.lt.s32 	%p178, %r1191, 0;
	selp.f32 	%f469, %f468, %f465, %p178;
	add.f32 	%f470, %f448, %f449;
	setp.eq.f32 	%p179, %f450, 0f00000000;
	selp.f32 	%f471, 0f40490FDB, 0f00000000, %p178;
	setp.eq.f32 	%p180, %f448, %f449;
	selp.f32 	%f472, 0f4016CBE4, 0f3F490FDB, %p178;
	selp.f32 	%f473, %f472, %f469, %p180;
	selp.f32 	%f474, %f471, %f473, %p179;
	abs.f32 	%f475, %f470;
	setp.nan.f32 	%p181, %f475, %f475;
	copysign.f32 	%f476, %f500, %f474;
	selp.f32 	%f477, %f470, %f476, %p181;
	cvt.f64.f32 	%fd13, %f477;
	shr.u32 	%r1192, %r1220, 2;
	xor.b32  	%r1193, %r1192, %r1220;
	shl.b32 	%r1194, %r1216, 4;
	shl.b32 	%r1195, %r1193, 1;
	xor.b32  	%r1196, %r1195, %r1194;
	xor.b32  	%r1197, %r1196, %r1193;
	xor.b32  	%r1198, %r1197, %r1216;
	add.s32 	%r1199, %r2, %r1198;
	add.s32 	%r1200, %r1199, 362437;
	cvt.rn.f32.u32 	%f478, %r1200;
	fma.rn.f32 	%f479, %f478, 0f2F800000, 0f2F000000;
	cvt.f64.f32 	%fd14, %f479;
	add.f64 	%fd15, %fd14, 0dBFE0000000000000;
	ld.global.f32 	%f480, [%rd3+4];
	cvt.f64.f32 	%fd16, %f480;
	fma.rn.f64 	%fd17, %fd15, %fd16, %fd13;
	cvt.rn.f32.f64 	%f481, %fd17;
	cvta.to.global.u64 	%rd147, %rd152;
	shl.b64 	%rd148, %rd12, 2;
	add.s64 	%rd149, %rd147, %rd148;
	st.global.f32 	[%rd149], %f481;
	bar.sync 	0;
$L__BB0_213:
	ret;

}


// ===== COMPILED SASS (sm_100) =====

	.target	sm_100

	.elftype	@"ET_EXEC"


//--------------------- .note.nv.tkinfo           --------------------------
	.section	.note.nv.tkinfo,"",@"SHT_NOTE"
	.sectionflags	@"SHF_NOTE_NV_TKINFO"
	.tkinfo
        /*0018*/ 	.word	0x00000002
        /*0030*/ 	.string	""
        /*0030*/ 	.string	"ptxas"
        /*0030*/ 	.string	"Cuda compilation tools, release 13.0, V13.0.88"
        /*0030*/ 	.string	"Build cuda_13.0.r13.0/compiler.36424714_0"
        /*0030*/ 	.string	"-arch sm_100 -m 64 "



//--------------------- .note.nv.cuinfo           --------------------------
	.section	.note.nv.cuinfo,"",@"SHT_NOTE"
	.sectionflags	@"SHF_NOTE_NV_CUINFO"
        /*0018*/ 	.short	0x0002
        /*001a*/ 	.short	0x0064
        /*001c*/ 	.short	0x0082
	.zero		2


//--------------------- .nv.info                  --------------------------
	.section	.nv.info,"",@"SHT_CUDA_INFO"
	.align	4


	//----- nvinfo : EIATTR_REGCOUNT
	.align		4
        /*0000*/ 	.byte	0x04, 0x2f
        /*0002*/ 	.short	(.L_11 - .L_10)
	.align		4
.L_10:
        /*0004*/ 	.word	index@(_Z19computeActiveMatterP13generalPara_sP12activePara_sPfS3_S3_S3_)
        /*0008*/ 	.word	0x0000001f


	//----- nvinfo : EIATTR_FRAME_SIZE
	.align		4
.L_11:
        /*000c*/ 	.byte	0x04, 0x11
        /*000e*/ 	.short	(.L_13 - .L_12)
	.align		4
.L_12:
        /*0010*/ 	.word	index@($__internal_0_$__cuda_sm3x_div_rn_noftz_f32_slowpath)
        /*0014*/ 	.word	0x00000050


	//----- nvinfo : EIATTR_FRAME_SIZE
	.align		4
.L_13:
        /*0018*/ 	.byte	0x04, 0x11
        /*001a*/ 	.short	(.L_15 - .L_14)
	.align		4
.L_14:
        /*001c*/ 	.word	index@(_Z19computeActiveMatterP13generalPara_sP12activePara_sPfS3_S3_S3_)
        /*0020*/ 	.word	0x00000050


	//----- nvinfo : EIATTR_MIN_STACK_SIZE
	.align		4
.L_15:
        /*0024*/ 	.byte	0x04, 0x12
        /*0026*/ 	.short	(.L_17 - .L_16)
	.align		4
.L_16:
        /*0028*/ 	.word	index@(_Z19computeActiveMatterP13generalPara_sP12activePara_sPfS3_S3_S3_)
        /*002c*/ 	.word	0x00000050
.L_17:


//--------------------- .nv.compat                --------------------------
	.section	.nv.compat,"",@"SHT_CUDA_COMPAT_INFO"
	.align	4
        /*0000*/ 	.byte	0x02, 0x09, 0x00, 0x00, 0x02, 0x02, 0x01, 0x00, 0x02, 0x05, 0x05, 0x00, 0x03, 0x07, 0x01, 0x01
        /*0010*/ 	.byte	0x02, 0x03, 0x00, 0x00, 0x02, 0x06, 0x01, 0x00, 0x04, 0x0b, 0x08, 0x00, 0x01, 0x00, 0x00, 0x00
        /*0020*/ 	.byte	0x00, 0x00, 0x00, 0x00


//--------------------- .nv.info._Z19computeActiveMatterP13generalPara_sP12activePara_sPfS3_S3_S3_ --------------------------
	.section	.nv.info._Z19computeActiveMatterP13generalPara_sP12activePara_sPfS3_S3_S3_,"",@"SHT_CUDA_INFO"
	.sectionflags	@""
	.align	4


	//----- nvinfo : EIATTR_CUDA_API_VERSION
	.align		4
        /*0000*/ 	.byte	0x04, 0x37
        /*0002*/ 	.short	(.L_19 - .L_18)
.L_18:
        /*0004*/ 	.word	0x00000082


	//----- nvinfo : EIATTR_KPARAM_INFO
	.align		4
.L_19:
        /*0008*/ 	.byte	0x04, 0x17
        /*000a*/ 	.short	(.L_21 - .L_20)
.L_20:
        /*000c*/ 	.word	0x00000000
        /*0010*/ 	.short	0x0005
        /*0012*/ 	.short	0x0028
        /*0014*/ 	.byte	0x00, 0xf5, 0x21, 0x00


	//----- nvinfo : EIATTR_KPARAM_INFO
	.align		4
.L_21:
        /*0018*/ 	.byte	0x04, 0x17
        /*001a*/ 	.short	(.L_23 - .L_22)
.L_22:
        /*001c*/ 	.word	0x00000000
        /*0020*/ 	.short	0x0004
        /*0022*/ 	.short	0x0020
        /*0024*/ 	.byte	0x00, 0xf5, 0x21, 0x00


	//----- nvinfo : EIATTR_KPARAM_INFO
	.align		4
.L_23:
        /*0028*/ 	.byte	0x04, 0x17
        /*002a*/ 	.short	(.L_25 - .L_24)
.L_24:
        /*002c*/ 	.word	0x00000000
        /*0030*/ 	.short	0x0003
        /*0032*/ 	.short	0x0018
        /*0034*/ 	.byte	0x00, 0xf5, 0x21, 0x00


	//----- nvinfo : EIATTR_KPARAM_INFO
	.align		4
.L_25:
        /*0038*/ 	.byte	0x04, 0x17
        /*003a*/ 	.short	(.L_27 - .L_26)
.L_26:
        /*003c*/ 	.word	0x00000000
        /*0040*/ 	.short	0x0002
        /*0042*/ 	.short	0x0010
        /*0044*/ 	.byte	0x00, 0xf5, 0x21, 0x00


	//----- nvinfo : EIATTR_KPARAM_INFO
	.align		4
.L_27:
        /*0048*/ 	.byte	0x04, 0x17
        /*004a*/ 	.short	(.L_29 - .L_28)
.L_28:
        /*004c*/ 	.word	0x00000000
        /*0050*/ 	.short	0x0001
        /*0052*/ 	.short	0x0008
        /*0054*/ 	.byte	0x00, 0xf5, 0x21, 0x00


	//----- nvinfo : EIATTR_KPARAM_INFO
	.align		4
.L_29:
        /*0058*/ 	.byte	0x04, 0x17
        /*005a*/ 	.short	(.L_31 - .L_30)
.L_30:
        /*005c*/ 	.word	0x00000000
        /*0060*/ 	.short	0x0000
        /*0062*/ 	.short	0x0000
        /*0064*/ 	.byte	0x00, 0xf5, 0x21, 0x00


	//----- nvinfo : EIATTR_SPARSE_MMA_MASK
	.align		4
.L_31:
        /*0068*/ 	.byte	0x03, 0x50
        /*006a*/ 	.short	0x0000


	//----- nvinfo : EIATTR_MAXREG_COUNT
	.align		4
        /*006c*/ 	.byte	0x03, 0x1b
        /*006e*/ 	.short	0x00ff


	//----- nvinfo : EIATTR_NUM_BARRIERS
	.align		4
        /*0070*/ 	.byte	0x02, 0x4c
        /*0072*/ 	.byte	0x01
	.zero		1


	//----- nvinfo : EIATTR_MERCURY_ISA_VERSION
	.align		4
        /*0074*/ 	.byte	0x03, 0x5f
        /*0076*/ 	.short	0x0101


	//----- nvinfo : EIATTR_VRC_CTA_INIT_COUNT
	.align		4
        /*0078*/ 	.byte	0x02, 0x4a
	.zero		1
	.zero		1


	//----- nvinfo : EIATTR_EXIT_INSTR_OFFSETS
	.align		4
        /*007c*/ 	.byte	0x04, 0x1c
        /*007e*/ 	.short	(.L_33 - .L_32)


	//   ....[0]....
.L_32:
        /*0080*/ 	.word	0x000000a0


	//   ....[1]....
        /*0084*/ 	.word	0x00006270


	//----- nvinfo : EIATTR_CRS_STACK_SIZE
	.align		4
.L_33:
        /*0088*/ 	.byte	0x04, 0x1e
        /*008a*/ 	.short	(.L_35 - .L_34)
.L_34:
        /*008c*/ 	.word	0x00000000


	//----- nvinfo : EIATTR_CBANK_PARAM_SIZE
	.align		4
.L_35:
        /*0090*/ 	.byte	0x03, 0x19
        /*0092*/ 	.short	0x0030


	//----- nvinfo : EIATTR_PARAM_CBANK
	.align		4
        /*0094*/ 	.byte	0x04, 0x0a
        /*0096*/ 	.short	(.L_37 - .L_36)
	.align		4
.L_36:
        /*0098*/ 	.word	index@(.nv.constant0._Z19computeActiveMatterP13generalPara_sP12activePara_sPfS3_S3_S3_)
        /*009c*/ 	.short	0x0380
        /*009e*/ 	.short	0x0030


	//----- nvinfo : EIATTR_SW_WAR
	.align		4
.L_37:
        /*00a0*/ 	.byte	0x04, 0x36
        /*00a2*/ 	.short	(.L_39 - .L_38)
.L_38:
        /*00a4*/ 	.word	0x00000008
.L_39:


//--------------------- .nv.callgraph             --------------------------
	.section	.nv.callgraph,"",@"SHT_CUDA_CALLGRAPH"
	.align	4
	.sectionentsize	8
	.align		4
        /*0000*/ 	.word	0x00000000
	.align		4
        /*0004*/ 	.word	0xffffffff
	.align		4
        /*0008*/ 	.word	0x00000000
	.align		4
        /*000c*/ 	.word	0xfffffffe
	.align		4
        /*0010*/ 	.word	0x00000000
	.align		4
        /*0014*/ 	.word	0xfffffffd
	.align		4
        /*0018*/ 	.word	0x00000000
	.align		4
        /*001c*/ 	.word	0xfffffffc


//--------------------- .nv.constant4             --------------------------
	.section	.nv.constant4,"a",@progbits
	.align	8
	.align		8
.nv.constant4:
        /*0000*/ 	.dword	precalc_xorwow_matrix
	.align		8
        /*0008*/ 	.dword	precalc_xorwow_offset_matrix
	.align		8
        /*0010*/ 	.dword	mrg32k3aM1
	.align		8
        /*0018*/ 	.dword	mrg32k3aM2
	.align		8
        /*0020*/ 	.dword	mrg32k3aM1SubSeq
	.align		8
        /*0028*/ 	.dword	mrg32k3aM2SubSeq
	.align		8
        /*0030*/ 	.dword	mrg32k3aM1Seq
	.align		8
        /*0038*/ 	.dword	mrg32k3aM2Seq
	.align		8
        /*0040*/ 	.dword	__cudart_i2opi_f


//--------------------- .nv.constant3             --------------------------
	.section	.nv.constant3,"a",@progbits
	.align	8
.nv.constant3:
	.type		__cr_lgamma_table,@object
	.size		__cr_lgamma_table,(.L_8 - __cr_lgamma_table)
__cr_lgamma_table:
        /*0000*/ 	.byte	0x00, 0x00, 0x00, 0x00, 0x00, 0x00, 0x00, 0x00, 0x00, 0x00, 0x00, 0x00, 0x00, 0x00, 0x00, 0x00
        /*0010*/ 	.byte	0xef, 0x39, 0xfa, 0xfe, 0x42, 0x2e, 0xe6, 0x3f, 0x02, 0x20, 0x2a, 0xfa, 0x0b, 0xab, 0xfc, 0x3f
        /*0020*/ 	.byte	0xf9, 0x2c, 0x92, 0x7c, 0xa7, 0x6c, 0x09, 0x40, 0xc9, 0x79, 0x44, 0x3c, 0x64, 0x26, 0x13, 0x40
        /*0030*/ 	.byte	0xca, 0x01, 0xcf, 0x3a, 0x27, 0x51, 0x1a, 0x40, 0x30, 0xcc, 0x2d, 0xf3, 0xe1, 0x0c, 0x21, 0x40
        /*0040*/ 	.byte	0x0d, 0xb7, 0xfc, 0x82, 0x8e, 0x35, 0x25, 0x40
.L_8:


//--------------------- .text._Z19computeActiveMatterP13generalPara_sP12activePara_sPfS3_S3_S3_ --------------------------
	.section	.text._Z19computeActiveMatterP13generalPara_sP12activePara_sPfS3_S3_S3_,"ax",@progbits
	.align	128
        .global         _Z19computeActiveMatterP13generalPara_sP12activePara_sPfS3_S3_S3_
        .type           _Z19computeActiveMatterP13generalPara_sP12activePara_sPfS3_S3_S3_,@function
        .size           _Z19computeActiveMatterP13generalPara_sP12activePara_sPfS3_S3_S3_,(.L_x_66 - _Z19computeActiveMatterP13generalPara_sP12activePara_sPfS3_S3_S3_)
        .other          _Z19computeActiveMatterP13generalPara_sP12activePara_sPfS3_S3_S3_,@"STO_CUDA_ENTRY STV_DEFAULT"
_Z19computeActiveMatterP13generalPara_sP12activePara_sPfS3_S3_S3_:
.text._Z19computeActiveMatterP13generalPara_sP12activePara_sPfS3_S3_S3_:
[----:B------:R-:W0:Y:S08]  /*0000*/  LDC R1, c[0x0][0x37c] ;  /* 0x0000df00ff017b82 */ /* 0x000e300000000800 */
[----:B------:R-:W1:Y:S01]  /*0010*/  LDC.64 R2, c[0x0][0x380] ;  /* 0x0000e000ff027b82 */ /* 0x000e620000000a00 */
[----:B------:R-:W1:Y:S01]  /*0020*/  LDCU.64 UR6, c[0x0][0x358] ;  /* 0x00006b00ff0677ac */ /* 0x000e620008000a00 */
[----:B0-----:R-:W-:Y:S01]  /*0030*/  VIADD R1, R1, 0xffffffb0 ;  /* 0xffffffb001017836 */ /* 0x001fe20000000000 */
[----:B-1----:R-:W2:Y:S01]  /*0040*/  LDG.E R3, desc[UR6][R2.64+0xc] ;  /* 0x00000c0602037981 */ /* 0x002ea2000c1e1900 */
[----:B------:R-:W0:Y:S01]  /*0050*/  LDCU UR4, c[0x0][0x360] ;  /* 0x00006c00ff0477ac */ /* 0x000e220008000800 */
[----:B------:R-:W0:Y:S01]  /*0060*/  S2R R0, SR_CTAID.X ;  /* 0x0000000000007919 */ /* 0x000e220000002500 */
[----:B------:R-:W0:Y:S02]  /*0070*/  S2R R5, SR_TID.X ;  /* 0x0000000000057919 */ /* 0x000e240000002100 */
[----:B0-----:R-:W-:-:S05]  /*0080*/  IMAD R0, R0, UR4, R5 ;  /* 0x0000000400007c24 */ /* 0x001fca000f8e0205 */
[----:B--2---:R-:W-:-:S13]  /*0090*/  ISETP.GE.U32.AND P0, PT, R0, R3, PT ;  /* 0x000000030000720c */ /* 0x004fda0003f06070 */
[----:B------:R-:W-:Y:S05]  /*00a0*/  @P0 EXIT ;  /* 0x000000000000094d */ /* 0x000fea0003800000 */
[----:B------:R-:W-:-:S06]  /*00b0*/  CS2R R2, SR_CLOCKLO ;  /* 0x0000000000027805 */ /* 0x000fcc0000015000 */
[----:B------:R-:W-:Y:S01]  /*00c0*/  LOP3.LUT R3, R3, 0xf7dcefdd, RZ, 0x3c, !PT ;  /* 0xf7dcefdd03037812 */ /* 0x000fe200078e3cff */
[----:B------:R-:W-:Y:S01]  /*00d0*/  BSSY.RECONVERGENT B0, `(.L_x_0) ;  /* 0x000025c000007945 */ /* 0x000fe20003800200 */
[----:B------:R-:W-:Y:S02]  /*00e0*/  LOP3.LUT R2, R2, 0xaad26b49, RZ, 0x3c, !PT ;  /* 0xaad26b4902027812 */ /* 0x000fe400078e3cff */
[----:B------:R-:W-:Y:S01]  /*00f0*/  ISETP.NE.AND P0, PT, R0, RZ, PT ;  /* 0x000000ff0000720c */ /* 0x000fe20003f05270 */
[----:B------:R-:W-:Y:S02]  /*0100*/  IMAD R6, R3, -0x658354e5, RZ ;  /* 0x9a7cab1b03067824 */ /* 0x000fe400078e02ff */
[----:B------:R-:W-:Y:S02]  /*0110*/  IMAD R5, R2, 0x4182bed5, RZ ;  /* 0x4182bed502057824 */ /* 0x000fe400078e02ff */
[C---:B------:R-:W-:Y:S01]  /*0120*/  VIADD R7, R6.reuse, 0x1f123bb5 ;  /* 0x1f123bb506077836 */ /* 0x040fe20000000000 */
[----:B------:R-:W-:Y:S01]  /*0130*/  LOP3.LUT R2, R6, 0x5491333, RZ, 0x3c, !PT ;  /* 0x0549133306027812 */ /* 0x000fe200078e3cff */
[C---:B------:R-:W-:Y:S01]  /*0140*/  VIADD R3, R5.reuse, 0x583f19 ;  /* 0x00583f1905037836 */ /* 0x040fe20000000000 */
[----:B------:R-:W-:-:S02]  /*0150*/  IADD3 R4, PT, PT, R5, 0x64f0c9, R6 ;  /* 0x0064f0c905047810 */ /* 0x000fc40007ffe006 */
[C---:B------:R-:W-:Y:S01]  /*0160*/  LOP3.LUT R6, R5.reuse, 0x159a55e5, RZ, 0x3c, !PT ;  /* 0x159a55e505067812 */ /* 0x040fe200078e3cff */
[----:B------:R-:W-:Y:S01]  /*0170*/  VIADD R5, R5, 0x75bcd15 ;  /* 0x075bcd1505057836 */ /* 0x000fe20000000000 */
[----:B------:R0:W-:Y:S04]  /*0180*/  STL.64 [R1+0x30], R2 ;  /* 0x0000300201007387 */ /* 0x0001e80000100a00 */
[----:B------:R0:W-:Y:S04]  /*0190*/  STL.64 [R1+0x28], R6 ;  /* 0x0000280601007387 */ /* 0x0001e80000100a00 */
[----:B------:R0:W-:Y:S01]  /*01a0*/  STL.64 [R1+0x20], R4 ;  /* 0x0000200401007387 */ /* 0x0001e20000100a00 */
[----:B------:R-:W-:Y:S05]  /*01b0*/  @!P0 BRA `(.L_x_1) ;  /* 0x0000002400348947 */ /* 0x000fea0003800000 */
[----:B------:R-:W-:Y:S02]  /*01c0*/  VIADD R14, R1, 0x20 ;  /* 0x00000020010e7836 */ /* 0x000fe40000000000 */
[----:B------:R-:W-:Y:S02]  /*01d0*/  IMAD.MOV.U32 R13, RZ, RZ, RZ ;  /* 0x000000ffff0d7224 */ /* 0x000fe400078e00ff */
[----:B------:R-:W-:Y:S02]  /*01e0*/  IMAD.MOV.U32 R12, RZ, RZ, R0 ;  /* 0x000000ffff0c7224 */ /* 0x000fe400078e0000 */
[----:B------:R-:W-:-:S07]  /*01f0*/  IMAD.MOV.U32 R9, RZ, RZ, RZ ;  /* 0x000000ffff097224 */ /* 0x000fce00078e00ff */
.L_x_10:
[----:B------:R-:W-:Y:S01]  /*0200*/  LOP3.LUT P0, RZ, R12, 0x3, RZ, 0xc0, !PT ;  /* 0x000000030cff7812 */ /* 0x000fe2000780c0ff */
[----:B------:R-:W-:-:S12]  /*0210*/  BSSY.RECONVERGENT B1, `(.L_x_2) ;  /* 0x0000241000017945 */ /* 0x000fd80003800200 */
[----:B-1----:R-:W-:Y:S05]  /*0220*/  @!P0 BRA `(.L_x_3) ;  /* 0x0000002000fc8947 */ /* 0x002fea0003800000 */
[----:B------:R-:W1:Y:S01]  /*0230*/  LDC.64 R10, c[0x4][RZ] ;  /* 0x01000000ff0a7b82 */ /* 0x000e620000000a00 */
[----:B------:R-:W-:Y:S01]  /*0240*/  IMAD.MOV.U32 R15, RZ, RZ, RZ ;  /* 0x000000ffff0f7224 */ /* 0x000fe200078e00ff */
[----:B0-----:R-:W-:Y:S02]  /*0250*/  CS2R R2, SRZ ;  /* 0x0000000000027805 */ /* 0x001fe4000001ff00 */
[----:B------:R-:W-:Y:S01]  /*0260*/  CS2R R6, SRZ ;  /* 0x0000000000067805 */ /* 0x000fe2000001ff00 */
[----:B------:R-:W-:Y:S02]  /*0270*/  IMAD.MOV.U32 R5, RZ, RZ, RZ ;  /* 0x000000ffff057224 */ /* 0x000fe400078e00ff */
[----:B-1----:R-:W-:-:S07]  /*0280*/  IMAD.WIDE.U32 R10, R13, 0xc80, R10 ;  /* 0x00000c800d0a7825 */ /* 0x002fce00078e000a */
.L_x_5:
[----:B------:R-:W-:-:S06]  /*0290*/  IMAD R8, R15, 0x4, R14 ;  /* 0x000000040f087824 */ /* 0x000fcc00078e020e */
[----:B------:R-:W5:Y:S01]  /*02a0*/  LDL R8, [R8+0x4] ;  /* 0x0000040008087983 */ /* 0x000f620000100800 */
[----:B------:R-:W-:-:S05]  /*02b0*/  UMOV UR4, URZ ;  /* 0x000000ff00047c82 */ /* 0x000fca0008000000 */
.L_x_4:
[----:B-----5:R-:W-:Y:S01]  /*02c0*/  SHF.R.U32.HI R22, RZ, UR4, R8 ;  /* 0x00000004ff167c19 */ /* 0x020fe20008011608 */
[----:B------:R-:W-:-:S03]  /*02d0*/  IMAD.SHL.U32 R16, R15, 0x20, RZ ;  /* 0x000000200f107824 */ /* 0x000fc600078e00ff */
[----:B------:R-:W-:Y:S01]  /*02e0*/  LOP3.LUT R17, R22, 0x1, RZ, 0xc0, !PT ;  /* 0x0000000116117812 */ /* 0x000fe200078ec0ff */
[----:B------:R-:W-:-:S03]  /*02f0*/  VIADD R16, R16, UR4 ;  /* 0x0000000410107c36 */ /* 0x000fc60008000000 */
[----:B------:R-:W-:Y:S01]  /*0300*/  ISETP.NE.U32.AND P0, PT, R17, 0x1, PT ;  /* 0x000000011100780c */ /* 0x000fe20003f05070 */
[----:B------:R-:W-:-:S03]  /*0310*/  IMAD R17, R16, 0x5, RZ ;  /* 0x0000000510117824 */ /* 0x000fc600078e02ff */
[----:B------:R-:W-:Y:S01]  /*0320*/  R2P PR, R22, 0x7e ;  /* 0x0000007e16007804 */ /* 0x000fe20000000000 */
[----:B------:R-:W-:-:S08]  /*0330*/  IMAD.WIDE.U32 R16, R17, 0x4, R10 ;  /* 0x0000000411107825 */ /* 0x000fd000078e000a */
[----:B------:R-:W2:Y:S04]  /*0340*/  @!P0 LDG.E R20, desc[UR6][R16.64+0x10] ;  /* 0x0000100610148981 */ /* 0x000ea8000c1e1900 */
[----:B------:R-:W3:Y:S04]  /*0350*/  @P1 LDG.E R24, desc[UR6][R16.64+0x24] ;  /* 0x0000240610181981 */ /* 0x000ee8000c1e1900 */
[----:B------:R-:W4:Y:S04]  /*0360*/  @P2 LDG.E R26, desc[UR6][R16.64+0x38] ;  /* 0x00003806101a2981 */ /* 0x000f28000c1e1900 */
[----:B------:R-:W4:Y:S04]  /*0370*/  @P3 LDG.E R28, desc[UR6][R16.64+0x4c] ;  /* 0x00004c06101c3981 */ /* 0x000f28000c1e1900 */
[----:B------:R-:W4:Y:S04]  /*0380*/  @P4 LDG.E R21, desc[UR6][R16.64+0x60] ;  /* 0x0000600610154981 */ /* 0x000f28000c1e1900 */
[----:B------:R-:W4:Y:S04]  /*0390*/  @!P0 LDG.E R18, desc[UR6][R16.64] ;  /* 0x0000000610128981 */ /* 0x000f28000c1e1900 */
[----:B------:R-:W4:Y:S04]  /*03a0*/  @!P0 LDG.E R19, desc[UR6][R16.64+0x4] ;  /* 0x0000040610138981 */ /* 0x000f28000c1e1900 */
[----:B------:R-:W4:Y:S04]  /*03b0*/  @P5 LDG.E R23, desc[UR6][R16.64+0x74] ;  /* 0x0000740610175981 */ /* 0x000f28000c1e1900 */
[----:B------:R-:W4:Y:S01]  /*03c0*/  @P3 LDG.E R25, desc[UR6][R16.64+0x48] ;  /* 0x0000480610193981 */ /* 0x000f22000c1e1900 */
[----:B--2---:R-:W-:-:S03]  /*03d0*/  @!P0 LOP3.LUT R3, R3, R20, RZ, 0x3c, !PT ;  /* 0x0000001403038212 */ /* 0x004fc600078e3cff */
[----:B------:R-:W2:Y:S01]  /*03e0*/  @P1 LDG.E R20, desc[UR6][R16.64+0x14] ;  /* 0x0000140610141981 */ /* 0x000ea2000c1e1900 */
[----:B---3--:R-:W-:-:S03]  /*03f0*/  @P1 LOP3.LUT R3, R3, R24, RZ, 0x3c, !PT ;  /* 0x0000001803031212 */ /* 0x008fc600078e3cff */
[----:B------:R-:W3:Y:S01]  /*0400*/  @P1 LDG.E R24, desc[UR6][R16.64+0x1c] ;  /* 0x00001c0610181981 */ /* 0x000ee2000c1e1900 */
[----:B----4-:R-:W-:-:S03]  /*0410*/  @P2 LOP3.LUT R3, R3, R26, RZ, 0x3c, !PT ;  /* 0x0000001a03032212 */ /* 0x010fc600078e3cff */
[----:B------:R-:W4:Y:S01]  /*0420*/  @P2 LDG.E R26, desc[UR6][R16.64+0x28] ;  /* 0x00002806101a2981 */ /* 0x000f22000c1e1900 */
[----:B------:R-:W-:-:S03]  /*0430*/  @P3 LOP3.LUT R3, R3, R28, RZ, 0x3c, !PT ;  /* 0x0000001c03033212 */ /* 0x000fc600078e3cff */
[----:B------:R-:W3:Y:S01]  /*0440*/  @P6 LDG.E R28, desc[UR6][R16.64+0x88] ;  /* 0x00008806101c6981 */ /* 0x000ee2000c1e1900 */
[----:B------:R-:W-:-:S03]  /*0450*/  @P4 LOP3.LUT R3, R3, R21, RZ, 0x3c, !PT ;  /* 0x0000001503034212 */ /* 0x000fc600078e3cff */
[----:B------:R-:W3:Y:S01]  /*0460*/  @P1 LDG.E R21, desc[UR6][R16.64+0x18] ;  /* 0x0000180610151981 */ /* 0x000ee2000c1e1900 */
[----:B------:R-:W-:-:S03]  /*0470*/  @!P0 LOP3.LUT R5, R5, R18, RZ, 0x3c, !PT ;  /* 0x0000001205058212 */ /* 0x000fc600078e3cff */
[----:B------:R-:W3:Y:S01]  /*0480*/  @!P0 LDG.E R18, desc[UR6][R16.64+0x8] ;  /* 0x0000080610128981 */ /* 0x000ee2000c1e1900 */
[----:B------:R-:W-:-:S03]  /*0490*/  @!P0 LOP3.LUT R6, R6, R19, RZ, 0x3c, !PT ;  /* 0x0000001306068212 */ /* 0x000fc600078e3cff */
[----:B------:R-:W3:Y:S01]  /*04a0*/  @!P0 LDG.E R19, desc[UR6][R16.64+0xc] ;  /* 0x00000c0610138981 */ /* 0x000ee2000c1e1900 */
[----:B------:R-:W-:-:S03]  /*04b0*/  @P5 LOP3.LUT R3, R3, R23, RZ, 0x3c, !PT ;  /* 0x0000001703035212 */ /* 0x000fc600078e3cff */
[----:B------:R-:W3:Y:S01]  /*04c0*/  @P1 LDG.E R23, desc[UR6][R16.64+0x20] ;  /* 0x0000200610171981 */ /* 0x000ee2000c1e1900 */
[----:B--2---:R-:W-:-:S03]  /*04d0*/  @P1 LOP3.LUT R5, R5, R20, RZ, 0x3c, !PT ;  /* 0x0000001405051212 */ /* 0x004fc600078e3cff */
[----:B------:R-:W2:Y:S01]  /*04e0*/  @P3 LDG.E R20, desc[UR6][R16.64+0x3c] ;  /* 0x00003c0610143981 */ /* 0x000ea2000c1e1900 */
[----:B----4-:R-:W-:-:S03]  /*04f0*/  @P2 LOP3.LUT R5, R5, R26, RZ, 0x3c, !PT ;  /* 0x0000001a05052212 */ /* 0x010fc600078e3cff */
[----:B------:R-:W4:Y:S01]  /*0500*/  @P4 LDG.E R26, desc[UR6][R16.64+0x50] ;  /* 0x00005006101a4981 */ /* 0x000f22000c1e1900 */
[----:B---3--:R-:W-:-:S03]  /*0510*/  @P1 LOP3.LUT R6, R6, R21, RZ, 0x3c, !PT ;  /* 0x0000001506061212 */ /* 0x008fc600078e3cff */
[----:B------:R-:W3:Y:S01]  /*0520*/  @P2 LDG.E R21, desc[UR6][R16.64+0x34] ;  /* 0x0000340610152981 */ /* 0x000ee2000c1e1900 */
[----:B------:R-:W-:-:S03]  /*0530*/  @!P0 LOP3.LUT R7, R7, R18, RZ, 0x3c, !PT ;  /* 0x0000001207078212 */ /* 0x000fc600078e3cff */
[----:B------:R-:W3:Y:S01]  /*0540*/  @P2 LDG.E R18, desc[UR6][R16.64+0x30] ;  /* 0x0000300610122981 */ /* 0x000ee2000c1e1900 */
[----:B------:R-:W-:-:S03]  /*0550*/  @!P0 LOP3.LUT R2, R2, R19, RZ, 0x3c, !PT ;  /* 0x0000001302028212 */ /* 0x000fc600078e3cff */
[----:B------:R-:W3:Y:S01]  /*0560*/  @P2 LDG.E R19, desc[UR6][R16.64+0x2c] ;  /* 0x00002c0610132981 */ /* 0x000ee2000c1e1900 */
[----:B------:R-:W-:Y:S02]  /*0570*/  @P1 LOP3.LUT R7, R7, R24, RZ, 0x3c, !PT ;  /* 0x0000001807071212 */ /* 0x000fe400078e3cff */
[----:B------:R-:W-:Y:S01]  /*0580*/  @P1 LOP3.LUT R2, R2, R23, RZ, 0x3c, !PT ;  /* 0x0000001702021212 */ /* 0x000fe200078e3cff */
[----:B------:R-:W3:Y:S04]  /*0590*/  @P3 LDG.E R24, desc[UR6][R16.64+0x44] ;  /* 0x0000440610183981 */ /* 0x000ee8000c1e1900 */
[----:B------:R-:W3:Y:S01]  /*05a0*/  @P3 LDG.E R23, desc[UR6][R16.64+0x40] ;  /* 0x0000400610173981 */ /* 0x000ee2000c1e1900 */
[----:B--2---:R-:W-:-:S03]  /*05b0*/  @P3 LOP3.LUT R5, R5, R20, RZ, 0x3c, !PT ;  /* 0x0000001405053212 */ /* 0x004fc600078e3cff */
[----:B------:R-:W2:Y:S01]  /*05c0*/  @P5 LDG.E R20, desc[UR6][R16.64+0x64] ;  /* 0x0000640610145981 */ /* 0x000ea2000c1e1900 */
[----:B----4-:R-:W-:-:S03]  /*05d0*/  @P4 LOP3.LUT R5, R5, R26, RZ, 0x3c, !PT ;  /* 0x0000001a05054212 */ /* 0x010fc600078e3cff */
[----:B------:R-:W4:Y:S01]  /*05e0*/  @P6 LDG.E R26, desc[UR6][R16.64+0x78] ;  /* 0x00007806101a6981 */ /* 0x000f22000c1e1900 */
[----:B---3--:R-:W-:-:S03]  /*05f0*/  @P2 LOP3.LUT R2, R2, R21, RZ, 0x3c, !PT ;  /* 0x0000001502022212 */ /* 0x008fc600078e3cff */
[----:B------:R-:W3:Y:S01]  /*0600*/  @P4 LDG.E R21, desc[UR6][R16.64+0x5c] ;  /* 0x00005c0610154981 */ /* 0x000ee2000c1e1900 */
[----:B------:R-:W-:-:S03]  /*0610*/  @P2 LOP3.LUT R7, R7, R18, RZ, 0x3c, !PT ;  /* 0x0000001207072212 */ /* 0x000fc600078e3cff */
[----:B------:R-:W3:Y:S01]  /*0620*/  @P4 LDG.E R18, desc[UR6][R16.64+0x58] ;  /* 0x0000580610124981 */ /* 0x000ee2000c1e1900 */
[----:B------:R-:W-:-:S03]  /*0630*/  @P2 LOP3.LUT R6, R6, R19, RZ, 0x3c, !PT ;  /* 0x0000001306062212 */ /* 0x000fc600078e3cff */
[----:B------:R-:W3:Y:S01]  /*0640*/  @P4 LDG.E R19, desc[UR6][R16.64+0x54] ;  /* 0x0000540610134981 */ /* 0x000ee2000c1e1900 */
[----:B------:R-:W-:Y:S02]  /*0650*/  @P3 LOP3.LUT R2, R2, R25, RZ, 0x3c, !PT ;  /* 0x0000001902023212 */ /* 0x000fe400078e3cff */
[----:B------:R-:W-:Y:S01]  /*0660*/  @P3 LOP3.LUT R7, R7, R24, RZ, 0x3c, !PT ;  /* 0x0000001807073212 */ /* 0x000fe200078e3cff */
[----:B------:R-:W3:Y:S01]  /*0670*/  @P5 LDG.E R25, desc[UR6][R16.64+0x70] ;  /* 0x0000700610195981 */ /* 0x000ee2000c1e1900 */
[----:B------:R-:W-:-:S03]  /*0680*/  @P3 LOP3.LUT R6, R6, R23, RZ, 0x3c, !PT ;  /* 0x0000001706063212 */ /* 0x000fc600078e3cff */
[----:B------:R-:W3:Y:S04]  /*0690*/  @P5 LDG.E R23, desc[UR6][R16.64+0x68] ;  /* 0x0000680610175981 */ /* 0x000ee8000c1e1900 */
[----:B------:R-:W3:Y:S01]  /*06a0*/  @P5 LDG.E R24, desc[UR6][R16.64+0x6c] ;  /* 0x00006c0610185981 */ /* 0x000ee2000c1e1900 */
[----:B------:R-:W-:Y:S02]  /*06b0*/  LOP3.LUT P0, RZ, R22, 0x80, RZ, 0xc0, !PT ;  /* 0x0000008016ff7812 */ /* 0x000fe4000780c0ff */
[----:B--2---:R-:W-:-:S11]  /*06c0*/  @P5 LOP3.LUT R5, R5, R20, RZ, 0x3c, !PT ;  /* 0x0000001405055212 */ /* 0x004fd600078e3cff */
        /* <DEDUP_REMOVED lines=15> */
[----:B------:R-:W-:Y:S02]  /*07c0*/  @P6 LOP3.LUT R3, R3, R28, RZ, 0x3c, !PT ;  /* 0x0000001c03036212 */ /* 0x000fe400078e3cff */
[----:B--2---:R-:W-:Y:S02]  /*07d0*/  @P0 LOP3.LUT R5, R5, R20, RZ, 0x3c, !PT ;  /* 0x0000001405050212 */ /* 0x004fe400078e3cff */
[----:B----4-:R-:W-:Y:S02]  /*07e0*/  @P0 LOP3.LUT R3, R3, R26, RZ, 0x3c, !PT ;  /* 0x0000001a03030212 */ /* 0x010fe400078e3cff */
[----:B---3--:R-:W-:Y:S02]  /*07f0*/  @P6 LOP3.LUT R2, R2, R21, RZ, 0x3c, !PT ;  /* 0x0000001502026212 */ /* 0x008fe400078e3cff */
[----:B------:R-:W-:Y:S02]  /*0800*/  @P6 LOP3.LUT R7, R7, R18, RZ, 0x3c, !PT ;  /* 0x0000001207076212 */ /* 0x000fe400078e3cff */
[----:B------:R-:W-:-:S02]  /*0810*/  @P6 LOP3.LUT R6, R6, R19, RZ, 0x3c, !PT ;  /* 0x0000001306066212 */ /* 0x000fc400078e3cff */
[----:B------:R-:W-:Y:S02]  /*0820*/  @P0 LOP3.LUT R2, R2, R25, RZ, 0x3c, !PT ;  /* 0x0000001902020212 */ /* 0x000fe400078e3cff */
[----:B------:R-:W-:Y:S02]  /*0830*/  @P0 LOP3.LUT R6, R6, R23, RZ, 0x3c, !PT ;  /* 0x0000001706060212 */ /* 0x000fe400078e3cff */
[----:B------:R-:W-:Y:S02]  /*0840*/  @P0 LOP3.LUT R7, R7, R24, RZ, 0x3c, !PT ;  /* 0x0000001807070212 */ /* 0x000fe400078e3cff */
[----:B------:R-:W-:-:S13]  /*0850*/  R2P PR, R22.B1, 0x7f ;  /* 0x0000007f16007804 */ /* 0x000fda0000001000 */
[----:B------:R-:W2:Y:S04]  /*0860*/  @P0 LDG.E R18, desc[UR6][R16.64+0xa0] ;  /* 0x0000a00610120981 */ /* 0x000ea8000c1e1900 */
[----:B------:R-:W3:Y:S04]  /*0870*/  @P0 LDG.E R19, desc[UR6][R16.64+0xa4] ;  /* 0x0000a40610130981 */ /* 0x000ee8000c1e1900 */
[----:B------:R-:W4:Y:S04]  /*0880*/  @P1 LDG.E R23, desc[UR6][R16.64+0xb8] ;  /* 0x0000b80610171981 */ /* 0x000f28000c1e1900 */
[----:B------:R-:W4:Y:S04]  /*0890*/  @P0 LDG.E R20, desc[UR6][R16.64+0xa8] ;  /* 0x0000a80610140981 */ /* 0x000f28000c1e1900 */
[----:B------:R-:W4:Y:S04]  /*08a0*/  @P0 LDG.E R21, desc[UR6][R16.64+0xac] ;  /* 0x0000ac0610150981 */ /* 0x000f28000c1e1900 */
[----:B------:R-:W4:Y:S04]  /*08b0*/  @P0 LDG.E R24, desc[UR6][R16.64+0xb0] ;  /* 0x0000b00610180981 */ /* 0x000f28000c1e1900 */
[----:B------:R-:W4:Y:S04]  /*08c0*/  @P1 LDG.E R26, desc[UR6][R16.64+0xb4] ;  /* 0x0000b406101a1981 */ /* 0x000f28000c1e1900 */
[----:B------:R-:W4:Y:S04]  /*08d0*/  @P1 LDG.E R28, desc[UR6][R16.64+0xbc] ;  /* 0x0000bc06101c1981 */ /* 0x000f28000c1e1900 */
[----:B------:R-:W4:Y:S04]  /*08e0*/  @P1 LDG.E R25, desc[UR6][R16.64+0xc0] ;  /* 0x0000c00610191981 */ /* 0x000f28000c1e1900 */
[----:B------:R-:W4:Y:S01]  /*08f0*/  @P1 LDG.E R27, desc[UR6][R16.64+0xc4] ;  /* 0x0000c406101b1981 */ /* 0x000f22000c1e1900 */
[----:B--2---:R-:W-:-:S03]  /*0900*/  @P0 LOP3.LUT R5, R5, R18, RZ, 0x3c, !PT ;  /* 0x0000001205050212 */ /* 0x004fc600078e3cff */
[----:B------:R-:W2:Y:S01]  /*0910*/  @P2 LDG.E R18, desc[UR6][R16.64+0xc8] ;  /* 0x0000c80610122981 */ /* 0x000ea2000c1e1900 */
[----:B---3--:R-:W-:-:S03]  /*0920*/  @P0 LOP3.LUT R6, R6, R19, RZ, 0x3c, !PT ;  /* 0x0000001306060212 */ /* 0x008fc600078e3cff */
[----:B------:R-:W3:Y:S01]  /*0930*/  @P2 LDG.E R19, desc[UR6][R16.64+0xcc] ;  /* 0x0000cc0610132981 */ /* 0x000ee2000c1e1900 */
[----:B----4-:R-:W-:-:S03]  /*0940*/  @P1 LOP3.LUT R6, R6, R23, RZ, 0x3c, !PT ;  /* 0x0000001706061212 */ /* 0x010fc600078e3cff */
[----:B------:R-:W4:Y:S01]  /*0950*/  @P3 LDG.E R23, desc[UR6][R16.64+0xe0] ;  /* 0x0000e00610173981 */ /* 0x000f22000c1e1900 */
[----:B------:R-:W-:-:S03]  /*0960*/  @P0 LOP3.LUT R7, R7, R20, RZ, 0x3c, !PT ;  /* 0x0000001407070212 */ /* 0x000fc600078e3cff */
[----:B------:R-:W4:Y:S01]  /*0970*/  @P3 LDG.E R20, desc[UR6][R16.64+0xec] ;  /* 0x0000ec0610143981 */ /* 0x000f22000c1e1900 */
[----:B------:R-:W-:-:S03]  /*0980*/  @P0 LOP3.LUT R2, R2, R21, RZ, 0x3c, !PT ;  /* 0x0000001502020212 */ /* 0x000fc600078e3cff */
[----:B------:R-:W4:Y:S01]  /*0990*/  @P2 LDG.E R21, desc[UR6][R16.64+0xd4] ;  /* 0x0000d40610152981 */ /* 0x000f22000c1e1900 */
[----:B------:R-:W-:Y:S02]  /*09a0*/  @P0 LOP3.LUT R3, R3, R24, RZ, 0x3c, !PT ;  /* 0x0000001803030212 */ /* 0x000fe400078e3cff */
[----:B------:R-:W-:Y:S01]  /*09b0*/  LOP3.LUT P0, RZ, R22, 0x8000, RZ, 0xc0, !PT ;  /* 0x0000800016ff7812 */ /* 0x000fe2000780c0ff */
[----:B------:R-:W4:Y:S01]  /*09c0*/  @P2 LDG.E R24, desc[UR6][R16.64+0xd8] ;  /* 0x0000d80610182981 */ /* 0x000f22000c1e1900 */
[----:B------:R-:W-:-:S03]  /*09d0*/  @P1 LOP3.LUT R5, R5, R26, RZ, 0x3c, !PT ;  /* 0x0000001a05051212 */ /* 0x000fc600078e3cff */
[----:B------:R-:W4:Y:S01]  /*09e0*/  @P2 LDG.E R22, desc[UR6][R16.64+0xd0] ;  /* 0x0000d00610162981 */ /* 0x000f22000c1e1900 */
[----:B------:R-:W-:-:S03]  /*09f0*/  @P1 LOP3.LUT R7, R7, R28, RZ, 0x3c, !PT ;  /* 0x0000001c07071212 */ /* 0x000fc600078e3cff */
[----:B------:R-:W4:Y:S01]  /*0a00*/  @P3 LDG.E R26, desc[UR6][R16.64+0xdc] ;  /* 0x0000dc06101a3981 */ /* 0x000f22000c1e1900 */
[----:B------:R-:W-:-:S03]  /*0a10*/  @P1 LOP3.LUT R2, R2, R25, RZ, 0x3c, !PT ;  /* 0x0000001902021212 */ /* 0x000fc600078e3cff */
[----:B------:R-:W4:Y:S04]  /*0a20*/  @P3 LDG.E R28, desc[UR6][R16.64+0xe4] ;  /* 0x0000e406101c3981 */ /* 0x000f28000c1e1900 */
[----:B------:R-:W4:Y:S01]  /*0a30*/  @P3 LDG.E R25, desc[UR6][R16.64+0xe8] ;  /* 0x0000e80610193981 */ /* 0x000f22000c1e1900 */
[----:B--2---:R-:W-:-:S03]  /*0a40*/  @P2 LOP3.LUT R5, R5, R18, RZ, 0x3c, !PT ;  /* 0x0000001205052212 */ /* 0x004fc600078e3cff */
[----:B------:R-:W2:Y:S01]  /*0a50*/  @P4 LDG.E R18, desc[UR6][R16.64+0xf0] ;  /* 0x0000f00610124981 */ /* 0x000ea2000c1e1900 */
[----:B---3--:R-:W-:Y:S02]  /*0a60*/  @P2 LOP3.LUT R6, R6, R19, RZ, 0x3c, !PT ;  /* 0x0000001306062212 */ /* 0x008fe400078e3cff */
[----:B------:R-:W-:Y:S01]  /*0a70*/  @P1 LOP3.LUT R3, R3, R27, RZ, 0x3c, !PT ;  /* 0x0000001b03031212 */ /* 0x000fe200078e3cff */
[----:B------:R-:W3:Y:S01]  /*0a80*/  @P5 LDG.E R19, desc[UR6][R16.64+0x110] ;  /* 0x0001100610135981 */ /* 0x000ee2000c1e1900 */
[----:B----4-:R-:W-:-:S03]  /*0a90*/  @P3 LOP3.LUT R6, R6, R23, RZ, 0x3c, !PT ;  /* 0x0000001706063212 */ /* 0x010fc600078e3cff */
[----:B------:R-:W4:Y:S01]  /*0aa0*/  @P4 LDG.E R23, desc[UR6][R16.64+0xfc] ;  /* 0x0000fc0610174981 */ /* 0x000f22000c1e1900 */
        /* <DEDUP_REMOVED lines=12> */
[----:B--2---:R-:W-:-:S03]  /*0b70*/  @P4 LOP3.LUT R5, R5, R18, RZ, 0x3c, !PT ;  /* 0x0000001205054212 */ /* 0x004fc600078e3cff */
[----:B------:R-:W2:Y:S01]  /*0b80*/  @P5 LDG.E R18, desc[UR6][R16.64+0x114] ;  /* 0x0001140610125981 */ /* 0x000ea2000c1e1900 */
[----:B------:R-:W-:-:S03]  /*0b90*/  @P3 LOP3.LUT R3, R3, R20, RZ, 0x3c, !PT ;  /* 0x0000001403033212 */ /* 0x000fc600078e3cff */
[----:B------:R-:W2:Y:S01]  /*0ba0*/  @P6 LDG.E R20, desc[UR6][R16.64+0x118] ;  /* 0x0001180610146981 */ /* 0x000ea2000c1e1900 */
[----:B----4-:R-:W-:-:S03]  /*0bb0*/  @P4 LOP3.LUT R2, R2, R23, RZ, 0x3c, !PT ;  /* 0x0000001702024212 */ /* 0x010fc600078e3cff */
[----:B------:R-:W4:Y:S01]  /*0bc0*/  @P0 LDG.E R23, desc[UR6][R16.64+0x130] ;  /* 0x0001300610170981 */ /* 0x000f22000c1e1900 */
[----:B---3--:R-:W-:-:S03]  /*0bd0*/  @P5 LOP3.LUT R2, R2, R19, RZ, 0x3c, !PT ;  /* 0x0000001302025212 */ /* 0x008fc600078e3cff */
[----:B------:R-:W3:Y:S01]  /*0be0*/  @P6 LDG.E R19, desc[UR6][R16.64+0x124] ;  /* 0x0001240610136981 */ /* 0x000ee2000c1e1900 */
[----:B------:R-:W-:-:S03]  /*0bf0*/  @P4 LOP3.LUT R6, R6, R21, RZ, 0x3c, !PT ;  /* 0x0000001506064212 */ /* 0x000fc600078e3cff */
[----:B------:R-:W4:Y:S01]  /*0c00*/  @P6 LDG.E R21, desc[UR6][R16.64+0x11c] ;  /* 0x00011c0610156981 */ /* 0x000f22000c1e1900 */
        /* <DEDUP_REMOVED lines=10> */
[----:B--2---:R-:W-:-:S03]  /*0cb0*/  @P5 LOP3.LUT R3, R3, R18, RZ, 0x3c, !PT ;  /* 0x0000001203035212 */ /* 0x004fc600078e3cff */
[----:B------:R-:W2:Y:S01]  /*0cc0*/  @P0 LDG.E R18, desc[UR6][R16.64+0x134] ;  /* 0x0001340610120981 */ /* 0x000ea2000c1e1900 */
[----:B------:R-:W-:-:S04]  /*0cd0*/  UIADD3 UR4, UPT, UPT, UR4, 0x10, URZ ;  /* 0x0000001004047890 */ /* 0x000fc8000fffe0ff */
[----:B------:R-:W-:Y:S01]  /*0ce0*/  UISETP.NE.AND UP0, UPT, UR4, 0x20, UPT ;  /* 0x000000200400788c */ /* 0x000fe2000bf05270 */
[----:B------:R-:W-:Y:S02]  /*0cf0*/  @P6 LOP3.LUT R5, R5, R20, RZ, 0x3c, !PT ;  /* 0x0000001405056212 */ /* 0x000fe400078e3cff */
[----:B---3--:R-:W-:Y:S02]  /*0d00*/  @P6 LOP3.LUT R2, R2, R19, RZ, 0x3c, !PT ;  /* 0x0000001302026212 */ /* 0x008fe400078e3cff */
[----:B----4-:R-:W-:Y:S02]  /*0d10*/  @P6 LOP3.LUT R6, R6, R21, RZ, 0x3c, !PT ;  /* 0x0000001506066212 */ /* 0x010fe400078e3cff */
[----:B------:R-:W-:Y:S02]  /*0d20*/  @P6 LOP3.LUT R3, R3, R24, RZ, 0x3c, !PT ;  /* 0x0000001803036212 */ /* 0x000fe400078e3cff */
[----:B------:R-:W-:Y:S02]  /*0d30*/  @P6 LOP3.LUT R7, R7, R22, RZ, 0x3c, !PT ;  /* 0x0000001607076212 */ /* 0x000fe400078e3cff */
[----:B------:R-:W-:-:S02]  /*0d40*/  @P0 LOP3.LUT R6, R6, R23, RZ, 0x3c, !PT ;  /* 0x0000001706060212 */ /* 0x000fc400078e3cff */
[----:B------:R-:W-:Y:S02]  /*0d50*/  @P0 LOP3.LUT R5, R5, R26, RZ, 0x3c, !PT ;  /* 0x0000001a05050212 */ /* 0x000fe400078e3cff */
[----:B------:R-:W-:Y:S02]  /*0d60*/  @P0 LOP3.LUT R3, R3, R28, RZ, 0x3c, !PT ;  /* 0x0000001c03030212 */ /* 0x000fe400078e3cff */
[----:B------:R-:W-:Y:S02]  /*0d70*/  @P0 LOP3.LUT R2, R2, R25, RZ, 0x3c, !PT ;  /* 0x0000001902020212 */ /* 0x000fe400078e3cff */
[----:B--2---:R-:W-:Y:S01]  /*0d80*/  @P0 LOP3.LUT R7, R7, R18, RZ, 0x3c, !PT ;  /* 0x0000001207070212 */ /* 0x004fe200078e3cff */
[----:B------:R-:W-:Y:S06]  /*0d90*/  BRA.U UP0, `(.L_x_4) ;  /* 0xfffffff500487547 */ /* 0x000fec000b83ffff */
[----:B------:R-:W-:-:S05]  /*0da0*/  VIADD R15, R15, 0x1 ;  /* 0x000000010f0f7836 */ /* 0x000fca0000000000 */
[----:B------:R-:W-:-:S13]  /*0db0*/  ISETP.NE.AND P0, PT, R15, 0x5, PT ;  /* 0x000000050f00780c */ /* 0x000fda0003f05270 */
[----:B------:R-:W-:Y:S05]  /*0dc0*/  @P0 BRA `(.L_x_5) ;  /* 0xfffffff400300947 */ /* 0x000fea000383ffff */
[----:B------:R-:W-:Y:S01]  /*0dd0*/  LOP3.LUT R8, R12, 0x3, RZ, 0xc0, !PT ;  /* 0x000000030c087812 */ /* 0x000fe200078ec0ff */
[----:B------:R1:W-:Y:S03]  /*0de0*/  STL.64 [R1+0x28], R6 ;  /* 0x0000280601007387 */ /* 0x0003e60000100a00 */
[----:B------:R-:W-:Y:S01]  /*0df0*/  ISETP.NE.U32.AND P0, PT, R8, 0x1, PT ;  /* 0x000000010800780c */ /* 0x000fe20003f05070 */
[----:B------:R1:W-:Y:S03]  /*0e00*/  STL.64 [R1+0x30], R2 ;  /* 0x0000300201007387 */ /* 0x0003e60000100a00 */
[----:B------:R-:W-:Y:S01]  /*0e10*/  ISETP.NE.AND.EX P0, PT, RZ, RZ, PT, P0 ;  /* 0x000000ffff00720c */ /* 0x000fe20003f05300 */
[----:B------:R1:W-:-:S12]  /*0e20*/  STL [R1+0x24], R5 ;  /* 0x0000240501007387 */ /* 0x0003d80000100800 */
[----:B-1----:R-:W-:Y:S05]  /*0e30*/  @!P0 BRA `(.L_x_3) ;  /* 0x0000001400f88947 */ /* 0x002fea0003800000 */
[----:B------:R-:W-:Y:S01]  /*0e40*/  UMOV UR4, URZ ;  /* 0x000000ff00047c82 */ /* 0x000fe20008000000 */
[----:B------:R-:W-:Y:S01]  /*0e50*/  IMAD.MOV.U32 R15, RZ, RZ, RZ ;  /* 0x000000ffff0f7224 */ /* 0x000fe200078e00ff */
[----:B------:R-:W-:Y:S01]  /*0e60*/  CS2R R6, SRZ ;  /* 0x0000000000067805 */ /* 0x000fe2000001ff00 */
[----:B------:R-:W-:Y:S02]  /*0e70*/  IMAD.MOV.U32 R2, RZ, RZ, RZ ;  /* 0x000000ffff027224 */ /* 0x000fe400078e00ff */
[----:B------:R-:W-:Y:S02]  /*0e80*/  IMAD.MOV.U32 R5, RZ, RZ, RZ ;  /* 0x000000ffff057224 */ /* 0x000fe400078e00ff */
[----:B------:R-:W-:-:S07]  /*0e90*/  IMAD.U32 R3, RZ, RZ, UR4 ;  /* 0x00000004ff037e24 */ /* 0x000fce000f8e00ff */
.L_x_7:
[----:B------:R-:W-:-:S06]  /*0ea0*/  IMAD R8, R15, 0x4, R14 ;  /* 0x000000040f087824 */ /* 0x000fcc00078e020e */
[----:B------:R-:W5:Y:S01]  /*0eb0*/  LDL R8, [R8+0x4] ;  /* 0x0000040008087983 */ /* 0x000f620000100800 */
[----:B------:R-:W-:-:S05]  /*0ec0*/  UMOV UR4, URZ ;  /* 0x000000ff00047c82 */ /* 0x000fca0008000000 */
.L_x_6:
        /* <DEDUP_REMOVED lines=180> */
[----:B------:R1:W-:Y:S03]  /*1a10*/  STL [R1+0x24], R5 ;  /* 0x0000240501007387 */ /* 0x0003e60000100800 */
[----:B------:R-:W-:Y:S01]  /*1a20*/  ISETP.NE.AND.EX P0, PT, RZ, RZ, PT, P0 ;  /* 0x000000ffff00720c */ /* 0x000fe20003f05300 */
[----:B------:R1:W-:-:S12]  /*1a30*/  STL.64 [R1+0x30], R2 ;  /* 0x0000300201007387 */ /* 0x0003d80000100a00 */
[----:B-1----:R-:W-:Y:S05]  /*1a40*/  @P0 BRA `(.L_x_3) ;  /* 0x0000000800f40947 */ /* 0x002fea0003800000 */
[----:B------:R-:W-:Y:S01]  /*1a50*/  UMOV UR4, URZ ;  /* 0x000000ff00047c82 */ /* 0x000fe20008000000 */
[----:B------:R-:W-:Y:S01]  /*1a60*/  IMAD.MOV.U32 R15, RZ, RZ, RZ ;  /* 0x000000ffff0f7224 */ /* 0x000fe200078e00ff */
[----:B------:R-:W-:Y:S01]  /*1a70*/  CS2R R6, SRZ ;  /* 0x0000000000067805 */ /* 0x000fe2000001ff00 */
[----:B------:R-:W-:Y:S02]  /*1a80*/  IMAD.MOV.U32 R2, RZ, RZ, RZ ;  /* 0x000000ffff027224 */ /* 0x000fe400078e00ff */
[----:B------:R-:W-:Y:S02]  /*1a90*/  IMAD.MOV.U32 R5, RZ, RZ, RZ ;  /* 0x000000ffff057224 */ /* 0x000fe400078e00ff */
[----:B------:R-:W-:-:S07]  /*1aa0*/  IMAD.U32 R3, RZ, RZ, UR4 ;  /* 0x00000004ff037e24 */ /* 0x000fce000f8e00ff */
.L_x_9:
[----:B------:R-:W-:-:S06]  /*1ab0*/  IMAD R8, R15, 0x4, R14 ;  /* 0x000000040f087824 */ /* 0x000fcc00078e020e */
[----:B------:R-:W5:Y:S01]  /*1ac0*/  LDL R8, [R8+0x4] ;  /* 0x0000040008087983 */ /* 0x000f620000100800 */
[----:B------:R-:W-:-:S05]  /*1ad0*/  UMOV UR4, URZ ;  /* 0x000000ff00047c82 */ /* 0x000fca0008000000 */
.L_x_8:
        /* <DEDUP_REMOVED lines=177> */
[----:B------:R1:W-:Y:S04]  /*25f0*/  STL.64 [R1+0x28], R6 ;  /* 0x0000280601007387 */ /* 0x0003e80000100a00 */
[----:B------:R1:W-:Y:S04]  /*2600*/  STL [R1+0x24], R5 ;  /* 0x0000240501007387 */ /* 0x0003e80000100800 */
[----:B------:R1:W-:Y:S02]  /*2610*/  STL.64 [R1+0x30], R2 ;  /* 0x0000300201007387 */ /* 0x0003e40000100a00 */
.L_x_3:
[----:B------:R-:W-:Y:S05]  /*2620*/  BSYNC.RECONVERGENT B1 ;  /* 0x0000000000017941 */ /* 0x000fea0003800200 */
.L_x_2:
[C---:B------:R-:W-:Y:S01]  /*2630*/  ISETP.GT.U32.AND P0, PT, R12.reuse, 0x3, PT ;  /* 0x000000030c00780c */ /* 0x040fe20003f04070 */
[----:B------:R-:W-:Y:S01]  /*2640*/  VIADD R13, R13, 0x1 ;  /* 0x000000010d0d7836 */ /* 0x000fe20000000000 */
[--C-:B------:R-:W-:Y:S02]  /*2650*/  SHF.R.U64 R12, R12, 0x2, R9.reuse ;  /* 0x000000020c0c7819 */ /* 0x100fe40000001209 */
[----:B------:R-:W-:Y:S02]  /*2660*/  ISETP.GT.U32.AND.EX P0, PT, R9, RZ, PT, P0 ;  /* 0x000000ff0900720c */ /* 0x000fe40003f04100 */
[----:B------:R-:W-:-:S11]  /*2670*/  SHF.R.U32.HI R9, RZ, 0x2, R9 ;  /* 0x00000002ff097819 */ /* 0x000fd60000011609 */
[----:B------:R-:W-:Y:S05]  /*2680*/  @P0 BRA `(.L_x_10) ;  /* 0xffffffd800dc0947 */ /* 0x000fea000383ffff */
.L_x_1:
[----:B------:R-:W-:Y:S05]  /*2690*/  BSYNC.RECONVERGENT B0 ;  /* 0x0000000000007941 */ /* 0x000fea0003800200 */
.L_x_0:
[----:B------:R-:W0:Y:S02]  /*26a0*/  LDC.64 R8, c[0x0][0x388] ;  /* 0x0000e200ff087b82 */ /* 0x000e240000000a00 */
[----:B01----:R-:W2:Y:S01]  /*26b0*/  LDG.E R2, desc[UR6][R8.64+0x8] ;  /* 0x0000080608027981 */ /* 0x003ea2000c1e1900 */
[----:B------:R-:W-:Y:S02]  /*26c0*/  IMAD.MOV.U32 R17, RZ, RZ, 0x3f800000 ;  /* 0x3f800000ff117424 */ /* 0x000fe400078e00ff */
[----:B------:R-:W-:Y:S02]  /*26d0*/  IMAD.MOV.U32 R6, RZ, RZ, 0x3f3504f3 ;  /* 0x3f3504f3ff067424 */ /* 0x000fe400078e00ff */
[----:B------:R-:W-:Y:S02]  /*26e0*/  IMAD.MOV.U32 R18, RZ, RZ, 0x3f800000 ;  /* 0x3f800000ff127424 */ /* 0x000fe400078e00ff */
[----:B------:R-:W-:-:S04]  /*26f0*/  FFMA R17, R6, -1.4142135381698608398, R17 ;  /* 0xbfb504f306117823 */ /* 0x000fc80000000011 */
[----:B------:R-:W-:Y:S01]  /*2700*/  FFMA R17, R17, R6, 0.70710676908493041992 ;  /* 0x3f3504f311117423 */ /* 0x000fe20000000006 */
[C---:B--2---:R-:W-:Y:S01]  /*2710*/  FSETP.NEU.AND P0, PT, R2.reuse, 1, PT ;  /* 0x3f8000000200780b */ /* 0x044fe20003f0d000 */
[----:B------:R0:W1:Y:S02]  /*2720*/  FCHK P1, R2, 1.4142135381698608398 ;  /* 0x3fb504f302007902 */ /* 0x0000640000020000 */
[----:B------:R-:W-:-:S04]  /*2730*/  FFMA R6, R2, R17, RZ ;  /* 0x0000001102067223 */ /* 0x000fc800000000ff */
[----:B------:R-:W-:-:S06]  /*2740*/  FFMA R7, R6, -1.4142135381698608398, R2 ;  /* 0xbfb504f306077823 */ /* 0x000fcc0000000002 */
[----:B0-----:R-:W-:Y:S05]  /*2750*/  @!P0 BRA `(.L_x_11) ;  /* 0x0000000400048947 */ /* 0x001fea0003800000 */
[----:B------:R-:W-:-:S13]  /*2760*/  FSETP.NAN.AND P0, PT, |R2|, |R2|, PT ;  /* 0x400000020200720b */ /* 0x000fda0003f08200 */
[----:B------:R-:W-:Y:S01]  /*2770*/  @P0 FADD R18, R2, 2 ;  /* 0x4000000002120421 */ /* 0x000fe20000000000 */
[----:B------:R-:W-:Y:S06]  /*2780*/  @P0 BRA `(.L_x_11) ;  /* 0x0000000000f80947 */ /* 0x000fec0003800000 */
[C---:B------:R-:W-:Y:S01]  /*2790*/  FMUL R9, |R2|.reuse, 16777216 ;  /* 0x4b80000002097820 */ /* 0x040fe20000400200 */
[----:B------:R-:W-:Y:S01]  /*27a0*/  FSETP.GEU.AND P0, PT, |R2|, 1.175494350822287508e-38, PT ;  /* 0x008000000200780b */ /* 0x000fe20003f0e200 */
[----:B------:R-:W-:-:S03]  /*27b0*/  IMAD.MOV.U32 R15, RZ, RZ, 0x3a2c32e4 ;  /* 0x3a2c32e4ff0f7424 */ /* 0x000fc600078e00ff */
[----:B------:R-:W-:Y:S02]  /*27c0*/  FSEL R9, R9, |R2|, !P0 ;  /* 0x4000000209097208 */ /* 0x000fe40004000000 */
[----:B------:R-:W-:Y:S02]  /*27d0*/  FSEL R10, RZ, -24, P0 ;  /* 0xc1c00000ff0a7808 */ /* 0x000fe40000000000 */
[----:B------:R-:W-:Y:S01]  /*27e0*/  FSETP.NEU.AND P0, PT, |R2|, +INF , PT ;  /* 0x7f8000000200780b */ /* 0x000fe20003f0d200 */
[----:B------:R-:W-:-:S03]  /*27f0*/  VIADD R8, R9, 0xc0cafb0d ;  /* 0xc0cafb0d09087836 */ /* 0x000fc60000000000 */
[----:B------:R-:W-:Y:S02]  /*2800*/  FSETP.NEU.AND P0, PT, R2, RZ, P0 ;  /* 0x000000ff0200720b */ /* 0x000fe4000070d000 */
[----:B------:R-:W-:-:S05]  /*2810*/  LOP3.LUT R8, R8, 0xff800000, RZ, 0xc0, !PT ;  /* 0xff80000008087812 */ /* 0x000fca00078ec0ff */
[----:B------:R-:W-:-:S04]  /*2820*/  IMAD.IADD R9, R9, 0x1, -R8 ;  /* 0x0000000109097824 */ /* 0x000fc800078e0a08 */
[C---:B------:R-:W-:Y:S01]  /*2830*/  FADD R12, R9.reuse, 1 ;  /* 0x3f800000090c7421 */ /* 0x040fe20000000000 */
[----:B------:R-:W-:Y:S01]  /*2840*/  FADD R13, R9, -1 ;  /* 0xbf800000090d7421 */ /* 0x000fe20000000000 */
[----:B------:R-:W-:-:S03]  /*2850*/  I2FP.F32.S32 R9, R8 ;  /* 0x0000000800097245 */ /* 0x000fc60000201400 */
[----:B------:R-:W-:Y:S01]  /*2860*/  FADD R11, R13, R13 ;  /* 0x0000000d0d0b7221 */ /* 0x000fe20000000000 */
[----:B------:R-:W0:Y:S03]  /*2870*/  MUFU.RCP R12, R12 ;  /* 0x0000000c000c7308 */ /* 0x000e260000001000 */
[----:B0-----:R-:W-:Y:S01]  /*2880*/  FMUL R8, R12, R11 ;  /* 0x0000000b0c087220 */ /* 0x001fe20000400000 */
[----:B------:R-:W-:-:S03]  /*2890*/  FFMA R11, R9, 1.1920928955078125e-07, R10 ;  /* 0x34000000090b7823 */ /* 0x000fc6000000000a */
[----:B------:R-:W-:Y:S01]  /*28a0*/  FADD R14, R13, -R8 ;  /* 0x800000080d0e7221 */ /* 0x000fe20000000000 */
[CC--:B------:R-:W-:Y:S01]  /*28b0*/  FMUL R10, R8.reuse, R8.reuse ;  /* 0x00000008080a7220 */ /* 0x0c0fe20000400000 */
[----:B------:R-:W-:Y:S02]  /*28c0*/  FFMA R9, R8, 1.4426950216293334961, R11 ;  /* 0x3fb8aa3b08097823 */ /* 0x000fe4000000000b */
[----:B------:R-:W-:Y:S01]  /*28d0*/  FADD R14, R14, R14 ;  /* 0x0000000e0e0e7221 */ /* 0x000fe20000000000 */
[C---:B------:R-:W-:Y:S01]  /*28e0*/  FFMA R15, R10.reuse, R15, 0.0032181653659790754318 ;  /* 0x3b52e7db0a0f7423 */ /* 0x040fe2000000000f */
[----:B------:R-:W-:Y:S02]  /*28f0*/  FADD R11, R11, -R9 ;  /* 0x800000090b0b7221 */ /* 0x000fe40000000000 */
[----:B------:R-:W-:Y:S01]  /*2900*/  FFMA R13, R13, -R8, R14 ;  /* 0x800000080d0d7223 */ /* 0x000fe2000000000e */
[----:B------:R-:W-:Y:S01]  /*2910*/  FFMA R15, R10, R15, 0.018033718690276145935 ;  /* 0x3c93bb730a0f7423 */ /* 0x000fe2000000000f */
[----:B------:R-:W-:-:S02]  /*2920*/  FFMA R14, R8, 1.4426950216293334961, R11 ;  /* 0x3fb8aa3b080e7823 */ /* 0x000fc4000000000b */
[----:B------:R-:W-:Y:S01]  /*2930*/  FMUL R13, R12, R13 ;  /* 0x0000000d0c0d7220 */ /* 0x000fe20000400000 */
[----:B------:R-:W-:-:S03]  /*2940*/  FFMA R15, R10, R15, 0.12022458761930465698 ;  /* 0x3df6384f0a0f7423 */ /* 0x000fc6000000000f */
[----:B------:R-:W-:Y:S01]  /*2950*/  FFMA R11, R13, 1.4426950216293334961, R14 ;  /* 0x3fb8aa3b0d0b7823 */ /* 0x000fe2000000000e */
[----:B------:R-:W-:-:S03]  /*2960*/  FMUL R15, R10, R15 ;  /* 0x0000000f0a0f7220 */ /* 0x000fc60000400000 */
[----:B------:R-:W-:Y:S01]  /*2970*/  FFMA R12, R8, 1.9251366722983220825e-08, R11 ;  /* 0x32a55e34080c7823 */ /* 0x000fe2000000000b */
[----:B------:R-:W-:-:S04]  /*2980*/  FMUL R10, R15, 3 ;  /* 0x404000000f0a7820 */ /* 0x000fc80000400000 */
[----:B------:R-:W-:Y:S01]  /*2990*/  FFMA R10, R13, R10, R12 ;  /* 0x0000000a0d0a7223 */ /* 0x000fe2000000000c */
[----:B------:R-:W-:-:S03]  /*29a0*/  IMAD.MOV.U32 R13, RZ, RZ, 0x391fcb8e ;  /* 0x391fcb8eff0d7424 */ /* 0x000fc600078e00ff */
[----:B------:R-:W-:-:S04]  /*29b0*/  FFMA R10, R8, R15, R10 ;  /* 0x0000000f080a7223 */ /* 0x000fc8000000000a */
[----:B------:R-:W-:-:S04]  /*29c0*/  FADD R8, R9, R10 ;  /* 0x0000000a09087221 */ /* 0x000fc80000000000 */
[----:B------:R-:W-:Y:S01]  /*29d0*/  FMUL R11, R8, 2 ;  /* 0x40000000080b7820 */ /* 0x000fe20000400000 */
[----:B------:R-:W-:-:S03]  /*29e0*/  FADD R9, -R9, R8 ;  /* 0x0000000809097221 */ /* 0x000fc60000000100 */
[----:B------:R-:W0:Y:S01]  /*29f0*/  FRND R12, R11 ;  /* 0x0000000b000c7307 */ /* 0x000e220000201000 */
[----:B------:R-:W-:Y:S01]  /*2a00*/  FADD R9, R10, -R9 ;  /* 0x800000090a097221 */ /* 0x000fe20000000000 */
[----:B------:R-:W-:Y:S01]  /*2a10*/  FFMA R8, R8, 2, -R11 ;  /* 0x4000000008087823 */ /* 0x000fe2000000080b */
[----:B------:R-:W-:-:S03]  /*2a20*/  FSETP.GT.AND P3, PT, |R11|, 152, PT ;  /* 0x431800000b00780b */ /* 0x000fc60003f64200 */
[----:B------:R-:W-:Y:S02]  /*2a30*/  FFMA R9, R9, 2, R8 ;  /* 0x4000000009097823 */ /* 0x000fe40000000008 */
[----:B------:R-:W2:Y:S01]  /*2a40*/  F2I.NTZ R10, R11 ;  /* 0x0000000b000a7305 */ /* 0x000ea20000203100 */
[----:B0-----:R-:W-:Y:S01]  /*2a50*/  FADD R8, R11, -R12 ;  /* 0x8000000c0b087221 */ /* 0x001fe20000000000 */
[----:B------:R-:W-:-:S03]  /*2a60*/  FSETP.GT.AND P2, PT, R12, RZ, PT ;  /* 0x000000ff0c00720b */ /* 0x000fc60003f44000 */
[----:B------:R-:W-:-:S04]  /*2a70*/  FADD R8, R8, R9 ;  /* 0x0000000908087221 */ /* 0x000fc80000000000 */
[----:B------:R-:W-:-:S04]  /*2a80*/  FFMA R9, R8, R13, 0.0013391353422775864601 ;  /* 0x3aaf85ed08097423 */ /* 0x000fc8000000000d */
[----:B------:R-:W-:-:S04]  /*2a90*/  FFMA R9, R8, R9, 0.0096188392490148544312 ;  /* 0x3c1d985608097423 */ /* 0x000fc80000000009 */
[----:B------:R-:W-:-:S04]  /*2aa0*/  FFMA R9, R8, R9, 0.055503588169813156128 ;  /* 0x3d6357bb08097423 */ /* 0x000fc80000000009 */
[C---:B------:R-:W-:Y:S01]  /*2ab0*/  FFMA R13, R8.reuse, R9, 0.24022644758224487305 ;  /* 0x3e75fdec080d7423 */ /* 0x040fe20000000009 */
[----:B------:R-:W-:Y:S02]  /*2ac0*/  SEL R9, RZ, 0x83000000, P2 ;  /* 0x83000000ff097807 */ /* 0x000fe40001000000 */
[----:B------:R-:W-:Y:S01]  /*2ad0*/  FSETP.GEU.AND P2, PT, R11, RZ, PT ;  /* 0x000000ff0b00720b */ /* 0x000fe20003f4e000 */
[C---:B------:R-:W-:Y:S02]  /*2ae0*/  FFMA R13, R8.reuse, R13, 0.69314718246459960938 ;  /* 0x3f317218080d7423 */ /* 0x040fe4000000000d */
[----:B------:R-:W-:Y:S01]  /*2af0*/  VIADD R12, R9, 0x7f000000 ;  /* 0x7f000000090c7836 */ /* 0x000fe20000000000 */
[----:B------:R-:W-:Y:S01]  /*2b00*/  FSEL R18, RZ, +INF , !P2 ;  /* 0x7f800000ff127808 */ /* 0x000fe20005000000 */
[----:B------:R-:W-:Y:S01]  /*2b10*/  FFMA R13, R8, R13, 1 ;  /* 0x3f800000080d7423 */ /* 0x000fe2000000000d */
[----:B--2---:R-:W-:Y:S02]  /*2b20*/  IMAD R10, R10, 0x800000, -R9 ;  /* 0x008000000a0a7824 */ /* 0x004fe400078e0a09 */
[----:B------:R-:W-:Y:S01]  /*2b30*/  @!P0 FADD R8, R2, R2 ;  /* 0x0000000202088221 */ /* 0x000fe20000000000 */
[----:B------:R-:W-:-:S04]  /*2b40*/  FMUL R13, R12, R13 ;  /* 0x0000000d0c0d7220 */ /* 0x000fc80000400000 */
[----:B------:R-:W-:Y:S01]  /*2b50*/  @!P3 FMUL R18, R10, R13 ;  /* 0x0000000d0a12b220 */ /* 0x000fe20000400000 */
[----:B------:R-:W-:-:S07]  /*2b60*/  @!P0 LOP3.LUT R18, R8, 0x7fffffff, RZ, 0xc0, !PT ;  /* 0x7fffffff08128812 */ /* 0x000fce00078ec0ff */
.L_x_11:
[----:B------:R-:W-:Y:S01]  /*2b70*/  FFMA R17, R17, R7, R6 ;  /* 0x0000000711117223 */ /* 0x000fe20000000006 */
[----:B-1----:R-:W-:Y:S06]  /*2b80*/  @!P1 BRA `(.L_x_12) ;  /* 0x0000000000109947 */ /* 0x002fec0003800000 */
[----:B------:R-:W-:Y:S01]  /*2b90*/  IMAD.MOV.U32 R7, RZ, RZ, 0x3fb504f3 ;  /* 0x3fb504f3ff077424 */ /* 0x000fe200078e00ff */
[----:B------:R-:W-:-:S07]  /*2ba0*/  MOV R6, 0x2bc0 ;  /* 0x00002bc000067802 */ /* 0x000fce0000000f00 */
[----:B------:R-:W-:Y:S05]  /*2bb0*/  CALL.REL.NOINC `($__internal_0_$__cuda_sm3x_div_rn_noftz_f32_slowpath) ;  /* 0x0000003400b07944 */ /* 0x000fea0003c00000 */
[----:B------:R-:W-:-:S07]  /*2bc0*/  IMAD.MOV.U32 R17, RZ, RZ, R2 ;  /* 0x000000ffff117224 */ /* 0x000fce00078e0002 */
.L_x_12:
[----:B------:R-:W0:Y:S01]  /*2bd0*/  LDCU.64 UR4, c[0x0][0x3a0] ;  /* 0x00007400ff0477ac */ /* 0x000e220008000a00 */
[----:B------:R-:W-:Y:S01]  /*2be0*/  IMAD.SHL.U32 R8, R0, 0x4, RZ ;  /* 0x0000000400087824 */ /* 0x000fe200078e00ff */
[----:B------:R-:W-:-:S04]  /*2bf0*/  SHF.R.U32.HI R2, RZ, 0x1e, R0 ;  /* 0x0000001eff027819 */ /* 0x000fc80000011600 */
[----:B0-----:R-:W-:-:S04]  /*2c00*/  IADD3 R10, P0, PT, R8, UR4, RZ ;  /* 0x00000004080a7c10 */ /* 0x001fc8000ff1e0ff */
[----:B------:R-:W-:Y:S01]  /*2c10*/  IADD3.X R11, PT, PT, R2, UR5, RZ, P0, !PT ;  /* 0x00000005020b7c10 */ /* 0x000fe200087fe4ff */
[----:B------:R-:W0:Y:S04]  /*2c20*/  LDCU.64 UR4, c[0x0][0x390] ;  /* 0x00007200ff0477ac */ /* 0x000e280008000a00 */
[----:B------:R-:W2:Y:S01]  /*2c30*/  LDG.E R15, desc[UR6][R10.64] ;  /* 0x000000060a0f7981 */ /* 0x000ea2000c1e1900 */
[----:B------:R-:W1:Y:S01]  /*2c40*/  LDC.64 R20, c[0x0][0x380] ;  /* 0x0000e000ff147b82 */ /* 0x000e620000000a00 */
[----:B0-----:R-:W-:-:S04]  /*2c50*/  IADD3 R8, P0, PT, R8, UR4, RZ ;  /* 0x0000000408087c10 */ /* 0x001fc8000ff1e0ff */
[----:B------:R-:W-:-:S05]  /*2c60*/  IADD3.X R9, PT, PT, R2, UR5, RZ, P0, !PT ;  /* 0x0000000502097c10 */ /* 0x000fca00087fe4ff */
[----:B------:R0:W5:Y:S04]  /*2c70*/  LDG.E R16, desc[UR6][R8.64] ;  /* 0x0000000608107981 */ /* 0x000168000c1e1900 */
[----:B-1----:R0:W5:Y:S01]  /*2c80*/  LDG.E R13, desc[UR6][R20.64+0x4] ;  /* 0x00000406140d7981 */ /* 0x002162000c1e1900 */
[----:B------:R-:W-:Y:S01]  /*2c90*/  BSSY.RECONVERGENT B0, `(.L_x_13) ;  /* 0x0000040000007945 */ /* 0x000fe20003800200 */
[----:B--2---:R-:W-:-:S06]  /*2ca0*/  FMUL R2, R15, 0.63661974668502807617 ;  /* 0x3f22f9830f027820 */ /* 0x004fcc0000400000 */
[----:B------:R-:W1:Y:S01]  /*2cb0*/  F2I.NTZ R2, R2 ;  /* 0x0000000200027305 */ /* 0x000e620000203100 */
[----:B------:R-:W-:Y:S02]  /*2cc0*/  FSETP.GE.AND P0, PT, |R15|, 105615, PT ;  /* 0x47ce47800f00780b */ /* 0x000fe40003f06200 */
[----:B-1----:R-:W-:-:S05]  /*2cd0*/  I2FP.F32.S32 R6, R2 ;  /* 0x0000000200067245 */ /* 0x002fca0000201400 */
[----:B------:R-:W-:-:S04]  /*2ce0*/  FFMA R7, R6, -1.5707962512969970703, R15 ;  /* 0xbfc90fda06077823 */ /* 0x000fc8000000000f */
[----:B------:R-:W-:-:S04]  /*2cf0*/  FFMA R7, R6, -7.5497894158615963534e-08, R7 ;  /* 0xb3a2216806077823 */ /* 0x000fc80000000007 */
[----:B------:R-:W-:Y:S01]  /*2d00*/  FFMA R6, R6, -5.3903029534742383927e-15, R7 ;  /* 0xa7c234c506067823 */ /* 0x000fe20000000007 */
[----:B0-----:R-:W-:Y:S06]  /*2d10*/  @!P0 BRA `(.L_x_14) ;  /* 0x0000000000dc8947 */ /* 0x001fec0003800000 */
[----:B------:R-:W-:-:S13]  /*2d20*/  FSETP.NEU.AND P0, PT, |R15|, +INF , PT ;  /* 0x7f8000000f00780b */ /* 0x000fda0003f0d200 */
[----:B------:R-:W-:Y:S01]  /*2d30*/  @!P0 FMUL R6, RZ, R15 ;  /* 0x0000000fff068220 */ /* 0x000fe20000400000 */
[----:B------:R-:W-:Y:S01]  /*2d40*/  @!P0 IMAD.MOV.U32 R2, RZ, RZ, RZ ;  /* 0x000000ffff028224 */ /* 0x000fe200078e00ff */
[----:B------:R-:W-:Y:S06]  /*2d50*/  @!P0 BRA `(.L_x_14) ;  /* 0x0000000000cc8947 */ /* 0x000fec0003800000 */
[----:B------:R-:W-:Y:S01]  /*2d60*/  IMAD.SHL.U32 R6, R15, 0x100, RZ ;  /* 0x000001000f067824 */ /* 0x000fe200078e00ff */
[----:B------:R-:W0:Y:S01]  /*2d70*/  LDCU.64 UR8, c[0x4][0x40] ;  /* 0x01000800ff0877ac */ /* 0x000e220008000a00 */
[----:B------:R-:W-:Y:S02]  /*2d80*/  IMAD.MOV.U32 R14, RZ, RZ, RZ ;  /* 0x000000ffff0e7224 */ /* 0x000fe400078e00ff */
[----:B------:R-:W-:Y:S01]  /*2d90*/  IMAD.MOV.U32 R2, RZ, RZ, R1 ;  /* 0x000000ffff027224 */ /* 0x000fe200078e0001 */
[----:B------:R-:W-:Y:S01]  /*2da0*/  LOP3.LUT R12, R6, 0x80000000, RZ, 0xfc, !PT ;  /* 0x80000000060c7812 */ /* 0x000fe200078efcff */
[----:B------:R-:W-:Y:S01]  /*2db0*/  UMOV UR5, URZ ;  /* 0x000000ff00057c82 */ /* 0x000fe20008000000 */
[----:B------:R-:W-:-:S05]  /*2dc0*/  UMOV UR4, URZ ;  /* 0x000000ff00047c82 */ /* 0x000fca0008000000 */
.L_x_15:
[----:B0-----:R-:W-:Y:S02]  /*2dd0*/  IMAD.U32 R7, RZ, RZ, UR9 ;  /* 0x00000009ff077e24 */ /* 0x001fe4000f8e00ff */
[----:B------:R-:W-:-:S05]  /*2de0*/  IMAD.U32 R6, RZ, RZ, UR8 ;  /* 0x00000008ff067e24 */ /* 0x000fca000f8e00ff */
[----:B------:R-:W2:Y:S01]  /*2df0*/  LDG.E.CONSTANT R7, desc[UR6][R6.64] ;  /* 0x0000000606077981 */ /* 0x000ea2000c1e9900 */
[----:B------:R-:W-:Y:S02]  /*2e00*/  UIADD3 UR8, UP0, UPT, UR8, 0x4, URZ ;  /* 0x0000000408087890 */ /* 0x000fe4000ff1e0ff */
[----:B------:R-:W-:Y:S02]  /*2e10*/  UIADD3 UR4, UPT, UPT, UR4, 0x1, URZ ;  /* 0x0000000104047890 */ /* 0x000fe4000fffe0ff */
[----:B------:R-:W-:Y:S02]  /*2e20*/  UIADD3.X UR9, UPT, UPT, URZ, UR9, URZ, UP0, !UPT ;  /* 0x00000009ff097290 */ /* 0x000fe400087fe4ff */
[----:B------:R-:W-:Y:S01]  /*2e30*/  UISETP.NE.AND UP0, UPT, UR4, 0x6, UPT ;  /* 0x000000060400788c */ /* 0x000fe2000bf05270 */
[----:B--2---:R-:W-:-:S03]  /*2e40*/  IMAD.WIDE.U32 R22, R7, R12, RZ ;  /* 0x0000000c07167225 */ /* 0x004fc600078e00ff */
[----:B------:R-:W-:-:S04]  /*2e50*/  IADD3 R19, P0, PT, R22, R14, RZ ;  /* 0x0000000e16137210 */ /* 0x000fc80007f1e0ff */
[----:B------:R-:W-:Y:S01]  /*2e60*/  IADD3.X R14, PT, PT, R23, UR5, RZ, P0, !PT ;  /* 0x00000005170e7c10 */ /* 0x000fe200087fe4ff */
[----:B------:R0:W-:Y:S02]  /*2e70*/  STL [R2], R19 ;  /* 0x0000001302007387 */ /* 0x0001e40000100800 */
[----:B0-----:R-:W-:Y:S01]  /*2e80*/  VIADD R2, R2, 0x4 ;  /* 0x0000000402027836 */ /* 0x001fe20000000000 */
[----:B------:R-:W-:Y:S06]  /*2e90*/  BRA.U UP0, `(.L_x_15) ;  /* 0xfffffffd00cc7547 */ /* 0x000fec000b83ffff */
[----:B------:R-:W-:Y:S01]  /*2ea0*/  SHF.R.U32.HI R7, RZ, 0x17, R15 ;  /* 0x00000017ff077819 */ /* 0x000fe2000001160f */
[----:B------:R0:W-:Y:S03]  /*2eb0*/  STL [R1+0x18], R14 ;  /* 0x0000180e01007387 */ /* 0x0001e60000100800 */
[C---:B------:R-:W-:Y:S02]  /*2ec0*/  LOP3.LUT R2, R7.reuse, 0xe0, RZ, 0xc0, !PT ;  /* 0x000000e007027812 */ /* 0x040fe400078ec0ff */
[----:B------:R-:W-:-:S03]  /*2ed0*/  LOP3.LUT P0, RZ, R7, 0x1f, RZ, 0xc0, !PT ;  /* 0x0000001f07ff7812 */ /* 0x000fc6000780c0ff */
[----:B------:R-:W-:-:S05]  /*2ee0*/  VIADD R2, R2, 0xffffff80 ;  /* 0xffffff8002027836 */ /* 0x000fca0000000000 */
[----:B------:R-:W-:-:S05]  /*2ef0*/  SHF.R.U32.HI R2, RZ, 0x5, R2 ;  /* 0x00000005ff027819 */ /* 0x000fca0000011602 */
[----:B------:R-:W-:-:S05]  /*2f00*/  IMAD R19, R2, -0x4, R1 ;  /* 0xfffffffc02137824 */ /* 0x000fca00078e0201 */
[----:B------:R-:W2:Y:S04]  /*2f10*/  LDL R2, [R19+0x18] ;  /* 0x0000180013027983 */ /* 0x000ea80000100800 */
[----:B------:R-:W2:Y:S04]  /*2f20*/  LDL R6, [R19+0x14] ;  /* 0x0000140013067983 */ /* 0x000ea80000100800 */
[----:B------:R-:W3:Y:S01]  /*2f30*/  @P0 LDL R12, [R19+0x10] ;  /* 0x00001000130c0983 */ /* 0x000ee20000100800 */
[----:B------:R-:W-:Y:S01]  /*2f40*/  LOP3.LUT R7, R7, 0x1f, RZ, 0xc0, !PT ;  /* 0x0000001f07077812 */ /* 0x000fe200078ec0ff */
[----:B------:R-:W-:Y:S01]  /*2f50*/  UMOV UR4, 0x54442d19 ;  /* 0x54442d1900047882 */ /* 0x000fe20000000000 */
[----:B------:R-:W-:-:S02]  /*2f60*/  UMOV UR5, 0x3bf921fb ;  /* 0x3bf921fb00057882 */ /* 0x000fc40000000000 */
[-C--:B--2---:R-:W-:Y:S02]  /*2f70*/  @P0 SHF.L.W.U32.HI R2, R6, R7.reuse, R2 ;  /* 0x0000000706020219 */ /* 0x084fe40000010e02 */
[----:B---3--:R-:W-:Y:S02]  /*2f80*/  @P0 SHF.L.W.U32.HI R6, R12, R7, R6 ;  /* 0x000000070c060219 */ /* 0x008fe40000010e06 */
[----:B------:R-:W-:Y:S02]  /*2f90*/  ISETP.GE.AND P0, PT, R15, RZ, PT ;  /* 0x000000ff0f00720c */ /* 0x000fe40003f06270 */
[C-C-:B------:R-:W-:Y:S01]  /*2fa0*/  SHF.L.W.U32.HI R12, R6.reuse, 0x2, R2.reuse ;  /* 0x00000002060c7819 */ /* 0x140fe20000010e02 */
[----:B------:R-:W-:Y:S01]  /*2fb0*/  IMAD.SHL.U32 R6, R6, 0x4, RZ ;  /* 0x0000000406067824 */ /* 0x000fe200078e00ff */
[----:B------:R-:W-:Y:S02]  /*2fc0*/  SHF.R.U32.HI R19, RZ, 0x1e, R2 ;  /* 0x0000001eff137819 */ /* 0x000fe40000011602 */
[----:B------:R-:W-:-:S02]  /*2fd0*/  SHF.R.S32.HI R7, RZ, 0x1f, R12 ;  /* 0x0000001fff077819 */ /* 0x000fc4000001140c */
[C---:B------:R-:W-:Y:S02]  /*2fe0*/  LEA.HI R2, R12.reuse, R19, RZ, 0x1 ;  /* 0x000000130c027211 */ /* 0x040fe400078f08ff */
[C---:B------:R-:W-:Y:S02]  /*2ff0*/  LOP3.LUT R6, R7.reuse, R6, RZ, 0x3c, !PT ;  /* 0x0000000607067212 */ /* 0x040fe400078e3cff */
[----:B------:R-:W-:Y:S02]  /*3000*/  LOP3.LUT R7, R7, R12, RZ, 0x3c, !PT ;  /* 0x0000000c07077212 */ /* 0x000fe400078e3cff */
[----:B------:R-:W-:Y:S01]  /*3010*/  LOP3.LUT R15, R12, R15, RZ, 0x3c, !PT ;  /* 0x0000000f0c0f7212 */ /* 0x000fe200078e3cff */
[----:B------:R-:W-:-:S03]  /*3020*/  IMAD.MOV R12, RZ, RZ, -R2 ;  /* 0x000000ffff0c7224 */ /* 0x000fc600078e0a02 */
[----:B------:R-:W1:Y:S01]  /*3030*/  I2F.F64.S64 R6, R6 ;  /* 0x0000000600067312 */ /* 0x000e620000301c00 */
[----:B------:R-:W-:Y:S01]  /*3040*/  ISETP.GE.AND P1, PT, R15, RZ, PT ;  /* 0x000000ff0f00720c */ /* 0x000fe20003f26270 */
[----:B------:R-:W-:Y:S01]  /*3050*/  @!P0 IMAD.MOV.U32 R2, RZ, RZ, R12 ;  /* 0x000000ffff028224 */ /* 0x000fe200078e000c */
[----:B-1----:R-:W-:-:S10]  /*3060*/  DMUL R22, R6, UR4 ;  /* 0x0000000406167c28 */ /* 0x002fd40008000000 */
[----:B------:R-:W1:Y:S02]  /*3070*/  F2F.F32.F64 R22, R22 ;  /* 0x0000001600167310 */ /* 0x000e640000301000 */
[----:B01----:R-:W-:-:S07]  /*3080*/  FSEL R6, -R22, R22, !P1 ;  /* 0x0000001616067208 */ /* 0x003fce0004800100 */
.L_x_14:
[----:B------:R-:W-:Y:S05]  /*3090*/  BSYNC.RECONVERGENT B0 ;  /* 0x0000000000007941 */ /* 0x000fea0003800200 */
.L_x_13:
[----:B------:R-:W-:Y:S02]  /*30a0*/  IMAD.MOV.U32 R14, RZ, RZ, 0x37cbac00 ;  /* 0x37cbac00ff0e7424 */ /* 0x000fe400078e00ff */
[----:B------:R-:W-:Y:S01]  /*30b0*/  FMUL R7, R6, R6 ;  /* 0x0000000606077220 */ /* 0x000fe20000400000 */
[C---:B------:R-:W-:Y:S01]  /*30c0*/  LOP3.LUT R15, R2.reuse, 0x1, RZ, 0xc0, !PT ;  /* 0x00000001020f7812 */ /* 0x040fe200078ec0ff */
[----:B------:R-:W-:Y:S01]  /*30d0*/  IMAD.MOV.U32 R22, RZ, RZ, 0x3c0885e4 ;  /* 0x3c0885e4ff167424 */ /* 0x000fe200078e00ff */
[----:B------:R-:W0:Y:S01]  /*30e0*/  LDCU.64 UR4, c[0x0][0x398] ;  /* 0x00007300ff0477ac */ /* 0x000e220008000a00 */
[----:B------:R-:W-:Y:S01]  /*30f0*/  FFMA R12, R7, R14, -0.0013887860113754868507 ;  /* 0xbab607ed070c7423 */ /* 0x000fe2000000000e */
[----:B------:R-:W-:Y:S01]  /*3100*/  ISETP.NE.U32.AND P0, PT, R15, 0x1, PT ;  /* 0x000000010f00780c */ /* 0x000fe20003f05070 */
[----:B------:R-:W-:Y:S02]  /*3110*/  VIADD R2, R2, 0x1 ;  /* 0x0000000102027836 */ /* 0x000fe40000000000 */
[----:B------:R-:W-:Y:S01]  /*3120*/  IMAD.MOV.U32 R19, RZ, RZ, 0x3e2aaaa8 ;  /* 0x3e2aaaa8ff137424 */ /* 0x000fe200078e00ff */
[----:B------:R-:W-:-:S02]  /*3130*/  FSEL R12, R12, -0.00019574658654164522886, P0 ;  /* 0xb94d41530c0c7808 */ /* 0x000fc40000000000 */
[----:B------:R-:W-:Y:S02]  /*3140*/  FSEL R22, R22, 0.041666727513074874878, !P0 ;  /* 0x3d2aaabb16167808 */ /* 0x000fe40004000000 */
[----:B------:R-:W-:Y:S02]  /*3150*/  LOP3.LUT P1, RZ, R2, 0x2, RZ, 0xc0, !PT ;  /* 0x0000000202ff7812 */ /* 0x000fe4000782c0ff */
[----:B------:R-:W-:Y:S01]  /*3160*/  FSEL R2, R6, 1, !P0 ;  /* 0x3f80000006027808 */ /* 0x000fe20004000000 */
[----:B------:R-:W-:Y:S01]  /*3170*/  FFMA R12, R7, R12, R22 ;  /* 0x0000000c070c7223 */ /* 0x000fe20000000016 */
[----:B------:R-:W-:-:S03]  /*3180*/  FSEL R19, -R19, -0.4999999701976776123, !P0 ;  /* 0xbeffffff13137808 */ /* 0x000fc60004000100 */
[C---:B------:R-:W-:Y:S02]  /*3190*/  FFMA R15, R7.reuse, R2, RZ ;  /* 0x00000002070f7223 */ /* 0x040fe400000000ff */
[----:B------:R-:W-:-:S04]  /*31a0*/  FFMA R12, R7, R12, R19 ;  /* 0x0000000c070c7223 */ /* 0x000fc80000000013 */
[----:B------:R-:W-:-:S04]  /*31b0*/  FFMA R2, R15, R12, R2 ;  /* 0x0000000c0f027223 */ /* 0x000fc80000000002 */
[----:B------:R-:W-:-:S04]  /*31c0*/  @P1 FADD R2, RZ, -R2 ;  /* 0x80000002ff021221 */ /* 0x000fc80000000000 */
[----:B-----5:R-:W-:-:S05]  /*31d0*/  FFMA R13, R13, R2, R16 ;  /* 0x000000020d0d7223 */ /* 0x020fca0000000010 */
[----:B------:R1:W-:Y:S04]  /*31e0*/  STG.E desc[UR6][R8.64], R13 ;  /* 0x0000000d08007986 */ /* 0x0003e8000c101906 */
[----:B------:R-:W2:Y:S01]  /*31f0*/  LDG.E R19, desc[UR6][R10.64] ;  /* 0x000000060a137981 */ /* 0x000ea2000c1e1900 */
[----:B0-----:R-:W-:-:S03]  /*3200*/  LEA R22, P0, R0, UR4, 0x2 ;  /* 0x0000000400167c11 */ /* 0x001fc6000f8010ff */
[----:B------:R1:W5:Y:S01]  /*3210*/  LDG.E R16, desc[UR6][R20.64+0x4] ;  /* 0x0000040614107981 */ /* 0x000362000c1e1900 */
[----:B------:R-:W-:-:S05]  /*3220*/  LEA.HI.X R23, R0, UR5, RZ, 0x2, P0 ;  /* 0x0000000500177c11 */ /* 0x000fca00080f14ff */
[----:B------:R1:W5:Y:S01]  /*3230*/  LDG.E R15, desc[UR6][R22.64] ;  /* 0x00000006160f7981 */ /* 0x000362000c1e1900 */
[----:B------:R-:W-:Y:S01]  /*3240*/  BSSY.RECONVERGENT B0, `(.L_x_16) ;  /* 0x000003c000007945 */ /* 0x000fe20003800200 */
[----:B--2---:R-:W-:-:S06]  /*3250*/  FMUL R24, R19, 0.63661974668502807617 ;  /* 0x3f22f98313187820 */ /* 0x004fcc0000400000 */
[----:B------:R-:W0:Y:S01]  /*3260*/  F2I.NTZ R24, R24 ;  /* 0x0000001800187305 */ /* 0x000e220000203100 */
[----:B------:R-:W-:Y:S02]  /*3270*/  FSETP.GE.AND P0, PT, |R19|, 105615, PT ;  /* 0x47ce47801300780b */ /* 0x000fe40003f06200 */
[----:B0-----:R-:W-:-:S05]  /*3280*/  I2FP.F32.S32 R2, R24 ;  /* 0x0000001800027245 */ /* 0x001fca0000201400 */
[----:B------:R-:W-:-:S04]  /*3290*/  FFMA R7, R2, -1.5707962512969970703, R19 ;  /* 0xbfc90fda02077823 */ /* 0x000fc80000000013 */
[----:B------:R-:W-:-:S04]  /*32a0*/  FFMA R7, R2, -7.5497894158615963534e-08, R7 ;  /* 0xb3a2216802077823 */ /* 0x000fc80000000007 */
[----:B------:R-:W-:Y:S01]  /*32b0*/  FFMA R2, R2, -5.3903029534742383927e-15, R7 ;  /* 0xa7c234c502027823 */ /* 0x000fe20000000007 */
[----:B-1----:R-:W-:Y:S06]  /*32c0*/  @!P0 BRA `(.L_x_17) ;  /* 0x0000000000cc8947 */ /* 0x002fec0003800000 */
[----:B------:R-:W-:-:S13]  /*32d0*/  FSETP.NEU.AND P0, PT, |R19|, +INF , PT ;  /* 0x7f8000001300780b */ /* 0x000fda0003f0d200 */
[----:B------:R-:W-:Y:S01]  /*32e0*/  @!P0 FMUL R2, RZ, R19 ;  /* 0x00000013ff028220 */ /* 0x000fe20000400000 */
[----:B------:R-:W-:Y:S01]  /*32f0*/  @!P0 IMAD.MOV.U32 R24, RZ, RZ, RZ ;  /* 0x000000ffff188224 */ /* 0x000fe200078e00ff */
[----:B------:R-:W-:Y:S06]  /*3300*/  @!P0 BRA `(.L_x_17) ;  /* 0x0000000000bc8947 */ /* 0x000fec0003800000 */
[----:B------:R-:W0:Y:S01]  /*3310*/  LDC.64 R6, c[0x4][0x40] ;  /* 0x01001000ff067b82 */ /* 0x000e220000000a00 */
[----:B------:R-:W-:Y:S01]  /*3320*/  IMAD.SHL.U32 R10, R19, 0x100, RZ ;  /* 0x00000100130a7824 */ /* 0x000fe200078e00ff */
[----:B------:R-:W-:Y:S01]  /*3330*/  UMOV UR4, URZ ;  /* 0x000000ff00047c82 */ /* 0x000fe20008000000 */
[----:B------:R-:W-:Y:S02]  /*3340*/  IMAD.MOV.U32 R2, RZ, RZ, RZ ;  /* 0x000000ffff027224 */ /* 0x000fe400078e00ff */
[----:B------:R-:W-:Y:S01]  /*3350*/  IMAD.MOV.U32 R24, RZ, RZ, RZ ;  /* 0x000000ffff187224 */ /* 0x000fe200078e00ff */
[----:B------:R-:W-:-:S07]  /*3360*/  LOP3.LUT R25, R10, 0x80000000, RZ, 0xfc, !PT ;  /* 0x800000000a197812 */ /* 0x000fce00078efcff */
.L_x_18:
[----:B0-----:R-:W-:-:S06]  /*3370*/  IMAD.WIDE.U32 R10, R24, 0x4, R6 ;  /* 0x00000004180a7825 */ /* 0x001fcc00078e0006 */
[----:B------:R-:W2:Y:S01]  /*3380*/  LDG.E.CONSTANT R10, desc[UR6][R10.64] ;  /* 0x000000060a0a7981 */ /* 0x000ea2000c1e9900 */
[C---:B-1----:R-:W-:Y:S02]  /*3390*/  IMAD R26, R24.reuse, 0x4, R1 ;  /* 0x00000004181a7824 */ /* 0x042fe400078e0201 */
[----:B------:R-:W-:-:S05]  /*33a0*/  VIADD R24, R24, 0x1 ;  /* 0x0000000118187836 */ /* 0x000fca0000000000 */
[----:B------:R-:W-:Y:S01]  /*33b0*/  ISETP.NE.AND P0, PT, R24, 0x6, PT ;  /* 0x000000061800780c */ /* 0x000fe20003f05270 */
[----:B--2---:R-:W-:-:S03]  /*33c0*/  IMAD.WIDE.U32 R12, R10, R25, RZ ;  /* 0x000000190a0c7225 */ /* 0x004fc600078e00ff */
[----:B------:R-:W-:-:S04]  /*33d0*/  IADD3 R27, P1, PT, R12, R2, RZ ;  /* 0x000000020c1b7210 */ /* 0x000fc80007f3e0ff */
[----:B------:R-:W-:Y:S01]  /*33e0*/  IADD3.X R2, PT, PT, R13, UR4, RZ, P1, !PT ;  /* 0x000000040d027c10 */ /* 0x000fe20008ffe4ff */
[----:B------:R1:W-:Y:S04]  /*33f0*/  STL [R26], R27 ;  /* 0x0000001b1a007387 */ /* 0x0003e80000100800 */
[----:B------:R-:W-:Y:S05]  /*3400*/  @P0 BRA `(.L_x_18) ;  /* 0xfffffffc00d80947 */ /* 0x000fea000383ffff */
        /* <DEDUP_REMOVED lines=20> */
[C---:B------:R-:W-:Y:S02]  /*3550*/  LOP3.LUT R19, R24.reuse, R19, RZ, 0x3c, !PT ;  /* 0x0000001318137212 */ /* 0x040fe400078e3cff */
[C---:B------:R-:W-:Y:S02]  /*3560*/  LOP3.LUT R6, R7.reuse, R6, RZ, 0x3c, !PT ;  /* 0x0000000607067212 */ /* 0x040fe400078e3cff */
[----:B------:R-:W-:Y:S02]  /*3570*/  LOP3.LUT R7, R7, R24, RZ, 0x3c, !PT ;  /* 0x0000001807077212 */ /* 0x000fe400078e3cff */
[----:B------:R-:W-:Y:S02]  /*3580*/  LEA.HI R24, R24, R11, RZ, 0x1 ;  /* 0x0000000b18187211 */ /* 0x000fe400078f08ff */
[----:B------:R-:W-:Y:S02]  /*3590*/  ISETP.GE.AND P1, PT, R19, RZ, PT ;  /* 0x000000ff1300720c */ /* 0x000fe40003f26270 */
[----:B------:R-:W2:Y:S01]  /*35a0*/  I2F.F64.S64 R6, R6 ;  /* 0x0000000600067312 */ /* 0x000ea20000301c00 */
[----:B0-----:R-:W-:-:S04]  /*35b0*/  IMAD.MOV R2, RZ, RZ, -R24 ;  /* 0x000000ffff027224 */ /* 0x001fc800078e0a18 */
[----:B------:R-:W-:Y:S01]  /*35c0*/  @!P0 IMAD.MOV.U32 R24, RZ, RZ, R2 ;  /* 0x000000ffff188224 */ /* 0x000fe200078e0002 */
[----:B--2---:R-:W-:-:S10]  /*35d0*/  DMUL R12, R6, UR4 ;  /* 0x00000004060c7c28 */ /* 0x004fd40008000000 */
[----:B------:R-:W0:Y:S02]  /*35e0*/  F2F.F32.F64 R12, R12 ;  /* 0x0000000c000c7310 */ /* 0x000e240000301000 */
[----:B0-----:R-:W-:-:S07]  /*35f0*/  FSEL R2, -R12, R12, !P1 ;  /* 0x0000000c0c027208 */ /* 0x001fce0004800100 */
.L_x_17:
[----:B------:R-:W-:Y:S05]  /*3600*/  BSYNC.RECONVERGENT B0 ;  /* 0x0000000000007941 */ /* 0x000fea0003800200 */
.L_x_16:
[----:B------:R-:W-:Y:S01]  /*3610*/  LOP3.LUT R6, R24, 0x1, RZ, 0xc0, !PT ;  /* 0x0000000118067812 */ /* 0x000fe200078ec0ff */
[----:B------:R-:W-:Y:S01]  /*3620*/  FMUL R7, R2, R2 ;  /* 0x0000000202077220 */ /* 0x000fe20000400000 */
[----:B------:R-:W-:Y:S01]  /*3630*/  IMAD.MOV.U32 R13, RZ, RZ, 0x3effffff ;  /* 0x3effffffff0d7424 */ /* 0x000fe200078e00ff */
[----:B------:R-:W-:Y:S02]  /*3640*/  LOP3.LUT P1, RZ, R24, 0x2, RZ, 0xc0, !PT ;  /* 0x0000000218ff7812 */ /* 0x000fe4000782c0ff */
[----:B------:R-:W-:Y:S01]  /*3650*/  ISETP.NE.U32.AND P0, PT, R6, 0x1, PT ;  /* 0x000000010600780c */ /* 0x000fe20003f05070 */
[----:B------:R-:W-:Y:S01]  /*3660*/  FFMA R14, R7, R14, -0.0013887860113754868507 ;  /* 0xbab607ed070e7423 */ /* 0x000fe2000000000e */
[----:B------:R-:W-:Y:S02]  /*3670*/  IMAD.MOV.U32 R6, RZ, RZ, 0x3d2aaabb ;  /* 0x3d2aaabbff067424 */ /* 0x000fe400078e00ff */
[----:B------:R-:W-:Y:S02]  /*3680*/  FSEL R2, R2, 1, P0 ;  /* 0x3f80000002027808 */ /* 0x000fe40000000000 */
[----:B------:R-:W-:-:S02]  /*3690*/  FSEL R14, R14, -0.00019574658654164522886, !P0 ;  /* 0xb94d41530e0e7808 */ /* 0x000fc40004000000 */
[----:B------:R-:W-:Y:S01]  /*36a0*/  FSEL R6, R6, 0.0083327032625675201416, !P0 ;  /* 0x3c0885e406067808 */ /* 0x000fe20004000000 */
[----:B------:R-:W-:Y:S01]  /*36b0*/  FFMA R11, R7, R2, RZ ;  /* 0x00000002070b7223 */ /* 0x000fe200000000ff */
[----:B------:R-:W-:-:S03]  /*36c0*/  FSEL R13, -R13, -0.16666662693023681641, !P0 ;  /* 0xbe2aaaa80d0d7808 */ /* 0x000fc60004000100 */
[----:B------:R-:W-:-:S04]  /*36d0*/  FFMA R6, R7, R14, R6 ;  /* 0x0000000e07067223 */ /* 0x000fc80000000006 */
[----:B------:R-:W-:-:S04]  /*36e0*/  FFMA R6, R7, R6, R13 ;  /* 0x0000000607067223 */ /* 0x000fc8000000000d */
[----:B------:R-:W-:-:S04]  /*36f0*/  FFMA R2, R11, R6, R2 ;  /* 0x000000060b027223 */ /* 0x000fc80000000002 */
[----:B------:R-:W-:-:S04]  /*3700*/  @P1 FADD R2, RZ, -R2 ;  /* 0x80000002ff021221 */ /* 0x000fc80000000000 */
[----:B-----5:R-:W-:-:S05]  /*3710*/  FFMA R15, R16, R2, R15 ;  /* 0x00000002100f7223 */ /* 0x020fca000000000f */
[----:B------:R0:W-:Y:S04]  /*3720*/  STG.E desc[UR6][R22.64], R15 ;  /* 0x0000000f16007986 */ /* 0x0001e8000c101906 */
[----:B------:R-:W2:Y:S04]  /*3730*/  LDG.E R2, desc[UR6][R8.64] ;  /* 0x0000000608027981 */ /* 0x000ea8000c1e1900 */
[----:B------:R-:W2:Y:S01]  /*3740*/  LDG.E R7, desc[UR6][R20.64] ;  /* 0x0000000614077981 */ /* 0x000ea2000c1e1900 */
[----:B------:R-:W-:Y:S01]  /*3750*/  BSSY.RECONVERGENT B0, `(.L_x_19) ;  /* 0x0000044000007945 */ /* 0x000fe20003800200 */
[----:B--2---:R-:W-:-:S04]  /*3760*/  FADD R2, R2, R7 ;  /* 0x0000000702027221 */ /* 0x004fc80000000000 */
[C---:B------:R-:W-:Y:S01]  /*3770*/  FADD R6, |R2|.reuse, -RZ ;  /* 0x800000ff02067221 */ /* 0x040fe20000000200 */
[----:B------:R-:W-:-:S13]  /*3780*/  FSETP.GEU.AND P0, PT, |R2|, |R7|, PT ;  /* 0x400000070200720b */ /* 0x000fda0003f0e200 */
[----:B0-----:R-:W-:Y:S05]  /*3790*/  @!P0 BRA `(.L_x_20) ;  /* 0x0000000000fc8947 */ /* 0x001fea0003800000 */
[----:B------:R-:W-:-:S05]  /*37a0*/  FMUL R11, |R7|, 8388608 ;  /* 0x4b000000070b7820 */ /* 0x000fca0000400200 */
[----:B------:R-:W-:-:S13]  /*37b0*/  FSETP.GTU.AND P0, PT, R6, R11, PT ;  /* 0x0000000b0600720b */ /* 0x000fda0003f0c000 */
[----:B------:R-:W-:Y:S05]  /*37c0*/  @P0 BRA `(.L_x_21) ;  /* 0x0000000000780947 */ /* 0x000fea0003800000 */
[C---:B------:R-:W-:Y:S01]  /*37d0*/  FMUL R10, |R7|.reuse, 16777216 ;  /* 0x4b800000070a7820 */ /* 0x040fe20000400200 */
[C---:B------:R-:W-:Y:S01]  /*37e0*/  FSETP.GEU.AND P0, PT, |R7|.reuse, 1.175494350822287508e-38, PT ;  /* 0x008000000700780b */ /* 0x040fe20003f0e200 */
[----:B------:R-:W-:Y:S01]  /*37f0*/  FMUL R11, R6, 16777216 ;  /* 0x4b800000060b7820 */ /* 0x000fe20000400000 */
[----:B------:R-:W-:Y:S01]  /*3800*/  FADD R12, |R7|, -RZ ;  /* 0x800000ff070c7221 */ /* 0x000fe20000000200 */
[----:B------:R-:W-:Y:S01]  /*3810*/  BSSY.RECONVERGENT B1, `(.L_x_22) ;  /* 0x0000017000017945 */ /* 0x000fe20003800200 */
[----:B------:R-:W-:Y:S02]  /*3820*/  FSEL R10, R10, |R7|, !P0 ;  /* 0x400000070a0a7208 */ /* 0x000fe40004000000 */
[----:B------:R-:W-:-:S04]  /*3830*/  FSEL R11, R11, R6, !P0 ;  /* 0x000000060b0b7208 */ /* 0x000fc80004000000 */
[----:B------:R-:W0:Y:S02]  /*3840*/  MUFU.RCP R10, R10 ;  /* 0x0000000a000a7308 */ /* 0x000e240000001000 */
[----:B0-----:R-:W-:-:S06]  /*3850*/  FMUL R11, R10, R11 ;  /* 0x0000000b0a0b7220 */ /* 0x001fcc0000400000 */
[----:B------:R-:W0:Y:S02]  /*3860*/  FRND.TRUNC R11, R11 ;  /* 0x0000000b000b7307 */ /* 0x000e24000020d000 */
[----:B0-----:R-:W-:-:S05]  /*3870*/  FFMA R14, -|R7|, R11, R6 ;  /* 0x0000000b070e7223 */ /* 0x001fca0000000306 */
[----:B------:R-:W-:-:S13]  /*3880*/  ISETP.GE.U32.AND P0, PT, R14, R12, PT ;  /* 0x0000000c0e00720c */ /* 0x000fda0003f06070 */
[----:B------:R-:W-:Y:S05]  /*3890*/  @!P0 BRA `(.L_x_23) ;  /* 0x0000000000388947 */ /* 0x000fea0003800000 */
[----:B------:R-:W-:-:S04]  /*38a0*/  ISETP.GE.U32.AND P0, PT, R14, -0x7fffffff, PT ;  /* 0x800000010e00780c */ /* 0x000fc80003f06070 */
[----:B------:R-:W-:-:S09]  /*38b0*/  FSETP.GEU.OR P1, PT, R14, -|R7|, !P0 ;  /* 0xc00000070e00720b */ /* 0x000fd2000472e400 */
[----:B------:R-:W-:-:S04]  /*38c0*/  @P0 FADD R10, R11, -1 ;  /* 0xbf8000000b0a0421 */ /* 0x000fc80000000000 */
[----:B------:R-:W-:-:S04]  /*38d0*/  @!P1 FADD R10, R10, -1 ;  /* 0xbf8000000a0a9421 */ /* 0x000fc80000000000 */
[----:B------:R-:W-:Y:S01]  /*38e0*/  @P0 IMAD.MOV.U32 R11, RZ, RZ, R10 ;  /* 0x000000ffff0b0224 */ /* 0x000fe200078e000a */
[----:B------:R-:W-:Y:S06]  /*38f0*/  @P0 BRA `(.L_x_23) ;  /* 0x0000000000200947 */ /* 0x000fec0003800000 */
[----:B------:R-:W-:Y:S01]  /*3900*/  FADD R10, |R7|, |R7| ;  /* 0x40000007070a7221 */ /* 0x000fe20000000200 */
[----:B------:R-:W-:-:S04]  /*3910*/  FADD R11, R11, 1 ;  /* 0x3f8000000b0b7421 */ /* 0x000fc80000000000 */
[----:B------:R-:W-:-:S13]  /*3920*/  FSETP.GE.AND P0, PT, R14, R10, PT ;  /* 0x0000000a0e00720b */ /* 0x000fda0003f06000 */
[----:B------:R-:W-:-:S05]  /*3930*/  @P0 FFMA R10, |R7|, -3, R14 ;  /* 0xc0400000070a0823 */ /* 0x000fca000000020e */
[----:B------:R-:W-:Y:S01]  /*3940*/  FSETP.GE.AND P1, PT, R10, RZ, P0 ;  /* 0x000000ff0a00720b */ /* 0x000fe20000726000 */
[----:B------:R-:W-:-:S12]  /*3950*/  @P0 FADD R10, R11, 1 ;  /* 0x3f8000000b0a0421 */ /* 0x000fd80000000000 */
[----:B------:R-:W-:-:S04]  /*3960*/  @P1 FADD R10, R10, 1 ;  /* 0x3f8000000a0a1421 */ /* 0x000fc80000000000 */
[----:B------:R-:W-:-:S07]  /*3970*/  @P0 IMAD.MOV.U32 R11, RZ, RZ, R10 ;  /* 0x000000ffff0b0224 */ /* 0x000fce00078e000a */
.L_x_23:
[----:B------:R-:W-:Y:S05]  /*3980*/  BSYNC.RECONVERGENT B1 ;  /* 0x0000000000017941 */ /* 0x000fea0003800200 */
.L_x_22:
[----:B------:R-:W-:Y:S01]  /*3990*/  FFMA R6, -|R7|, R11, R6 ;  /* 0x0000000b07067223 */ /* 0x000fe20000000306 */
[----:B------:R-:W-:Y:S06]  /*39a0*/  BRA `(.L_x_20) ;  /* 0x0000000000787947 */ /* 0x000fec0003800000 */
.L_x_21:
[----:B------:R-:W-:Y:S01]  /*39b0*/  LOP3.LUT R13, R11, 0xff800000, RZ, 0xc0, !PT ;  /* 0xff8000000b0d7812 */ /* 0x000fe200078ec0ff */
[----:B------:R-:W-:Y:S01]  /*39c0*/  BSSY.RECONVERGENT B1, `(.L_x_24) ;  /* 0x000001a000017945 */ /* 0x000fe20003800200 */
[C---:B------:R-:W-:Y:S02]  /*39d0*/  ISETP.GT.U32.AND P0, PT, R6.reuse, 0x7f7fffff, PT ;  /* 0x7f7fffff0600780c */ /* 0x040fe40003f04070 */
[C---:B------:R-:W-:Y:S02]  /*39e0*/  IADD3 R10, PT, PT, R6.reuse, 0xb800000, -R13 ;  /* 0x0b800000060a7810 */ /* 0x040fe40007ffe80d */
[----:B------:R-:W-:Y:S02]  /*39f0*/  LOP3.LUT R6, R6, 0x7fffff, RZ, 0xc0, !PT ;  /* 0x007fffff06067812 */ /* 0x000fe400078ec0ff */
[----:B------:R-:W-:Y:S02]  /*3a00*/  LOP3.LUT P1, R10, R10, 0xff800000, RZ, 0xc0, !PT ;  /* 0xff8000000a0a7812 */ /* 0x000fe4000782c0ff */
[----:B------:R-:W-:-:S02]  /*3a10*/  FSETP.GT.AND P2, PT, |R7|, RZ, PT ;  /* 0x000000ff0700720b */ /* 0x000fc40003f44200 */
[----:B------:R-:W-:Y:S02]  /*3a20*/  FSEL R13, R13, +QNAN , !P0 ;  /* 0x7fffffff0d0d7808 */ /* 0x000fe40004000000 */
[----:B------:R-:W-:Y:S02]  /*3a30*/  LOP3.LUT R7, R6, 0x3f800000, RZ, 0xfc, !PT ;  /* 0x3f80000006077812 */ /* 0x000fe400078efcff */
[----:B------:R-:W-:-:S05]  /*3a40*/  FSEL R6, R13, +QNAN , P2 ;  /* 0x7fffffff0d067808 */ /* 0x000fca0001000000 */
[----:B------:R-:W-:Y:S05]  /*3a50*/  @!P1 BRA `(.L_x_25) ;  /* 0x0000000000409947 */ /* 0x000fea0003800000 */
[----:B------:R-:W-:-:S04]  /*3a60*/  LOP3.LUT R11, R11, 0x7fffff, RZ, 0xc0, !PT ;  /* 0x007fffff0b0b7812 */ /* 0x000fc800078ec0ff */
[----:B------:R-:W-:-:S04]  /*3a70*/  LOP3.LUT R11, R11, 0x3f800000, RZ, 0xfc, !PT ;  /* 0x3f8000000b0b7812 */ /* 0x000fc800078efcff */
[----:B------:R0:W2:Y:S03]  /*3a80*/  MUFU.RCP R12, R11 ;  /* 0x0000000b000c7308 */ /* 0x0000a60000001000 */
.L_x_26:
[----:B------:R-:W-:-:S05]  /*3a90*/  VIMNMX.U32 R13, PT, PT, R10, 0xb800000, PT ;  /* 0x0b8000000a0d7848 */ /* 0x000fca0003fe0000 */
[----:B------:R-:W-:Y:S02]  /*3aa0*/  IMAD.IADD R14, R13, 0x1, R7 ;  /* 0x000000010d0e7824 */ /* 0x000fe400078e0207 */
[----:B------:R-:W-:Y:S02]  /*3ab0*/  IMAD.IADD R10, R10, 0x1, -R13 ;  /* 0x000000010a0a7824 */ /* 0x000fe400078e0a0d */
[----:B--2---:R-:W-:-:S03]  /*3ac0*/  FMUL R7, R12, R14 ;  /* 0x0000000e0c077220 */ /* 0x004fc60000400000 */
[----:B------:R-:W-:Y:S01]  /*3ad0*/  ISETP.NE.AND P1, PT, R10, RZ, PT ;  /* 0x000000ff0a00720c */ /* 0x000fe20003f25270 */
[----:B------:R-:W-:-:S04]  /*3ae0*/  FFMA R15, -R11, R7, R14 ;  /* 0x000000070b0f7223 */ /* 0x000fc8000000010e */
[----:B------:R-:W-:-:S04]  /*3af0*/  FFMA R15, R12, R15, R7 ;  /* 0x0000000f0c0f7223 */ /* 0x000fc80000000007 */
[----:B------:R-:W-:-:S04]  /*3b00*/  FFMA R16, -R11, R15, R14 ;  /* 0x0000000f0b107223 */ /* 0x000fc8000000010e */
[----:B------:R-:W-:-:S06]  /*3b10*/  FFMA.RZ R16, R12, R16, R15 ;  /* 0x000000100c107223 */ /* 0x000fcc000000c00f */
[----:B------:R-:W2:Y:S02]  /*3b20*/  FRND.TRUNC R16, R16 ;  /* 0x0000001000107307 */ /* 0x000ea4000020d000 */
[----:B--2---:R-:W-:-:S05]  /*3b30*/  FFMA R7, -R11, R16, R14 ;  /* 0x000000100b077223 */ /* 0x004fca000000010e */
[----:B------:R-:W-:-:S13]  /*3b40*/  ISETP.NE.AND P0, PT, R7, RZ, PT ;  /* 0x000000ff0700720c */ /* 0x000fda0003f05270 */
[----:B------:R-:W-:Y:S05]  /*3b50*/  @P0 BRA P1, `(.L_x_26) ;  /* 0xfffffffc00cc0947 */ /* 0x000fea000083ffff */
.L_x_25:
[----:B------:R-:W-:Y:S05]  /*3b60*/  BSYNC.RECONVERGENT B1 ;  /* 0x0000000000017941 */ /* 0x000fea0003800200 */
.L_x_24:
[----:B------:R-:W-:-:S04]  /*3b70*/  FMUL R7, R7, 1.1920928955078125e-07 ;  /* 0x3400000007077820 */ /* 0x000fc80000400000 */
[----:B------:R-:W-:-:S07]  /*3b80*/  FMUL R6, R6, R7 ;  /* 0x0000000706067220 */ /* 0x000fce0000400000 */
.L_x_20:
[----:B------:R-:W-:Y:S05]  /*3b90*/  BSYNC.RECONVERGENT B0 ;  /* 0x0000000000007941 */ /* 0x000fea0003800200 */
.L_x_19:
[C---:B------:R-:W-:Y:S02]  /*3ba0*/  FSETP.NAN.AND P0, PT, |R6|.reuse, |R6|, PT ;  /* 0x400000060600720b */ /* 0x040fe40003f08200 */
[----:B------:R-:W-:-:S04]  /*3bb0*/  LOP3.LUT R7, R6, 0x80000000, R2, 0xb8, !PT ;  /* 0x8000000006077812 */ /* 0x000fc800078eb802 */
[----:B0-----:R-:W-:-:S05]  /*3bc0*/  FSEL R11, R6, R7, P0 ;  /* 0x00000007060b7208 */ /* 0x001fca0000000000 */
        /* <DEDUP_REMOVED lines=38> */
.L_x_31:
[----:B------:R-:W-:Y:S05]  /*3e30*/  BSYNC.RECONVERGENT B1 ;  /* 0x0000000000017941 */ /* 0x000fea0003800200 */
.L_x_30:
[----:B------:R-:W-:Y:S01]  /*3e40*/  FFMA R6, -|R7|, R11, R6 ;  /* 0x0000000b07067223 */ /* 0x000fe20000000306 */
[----:B------:R-:W-:Y:S06]  /*3e50*/  BRA `(.L_x_28) ;  /* 0x0000000000787947 */ /* 0x000fec0003800000 */
.L_x_29:
        /* <DEDUP_REMOVED lines=14> */
.L_x_34:
        /* <DEDUP_REMOVED lines=13> */
.L_x_33:
[----:B------:R-:W-:Y:S05]  /*4010*/  BSYNC.RECONVERGENT B1 ;  /* 0x0000000000017941 */ /* 0x000fea0003800200 */
.L_x_32:
[----:B------:R-:W-:-:S04]  /*4020*/  FMUL R7, R7, 1.1920928955078125e-07 ;  /* 0x3400000007077820 */ /* 0x000fc80000400000 */
[----:B------:R-:W-:-:S07]  /*4030*/  FMUL R6, R6, R7 ;  /* 0x0000000706067220 */ /* 0x000fce0000400000 */
.L_x_28:
[----:B------:R-:W-:Y:S05]  /*4040*/  BSYNC.RECONVERGENT B0 ;  /* 0x0000000000007941 */ /* 0x000fea0003800200 */
.L_x_27:
[C---:B------:R-:W-:Y:S02]  /*4050*/  FSETP.NAN.AND P0, PT, |R6|.reuse, |R6|, PT ;  /* 0x400000060600720b */ /* 0x040fe40003f08200 */
[----:B------:R-:W-:-:S04]  /*4060*/  LOP3.LUT R7, R6, 0x80000000, R2, 0xb8, !PT ;  /* 0x8000000006077812 */ /* 0x000fc800078eb802 */
[----:B------:R-:W-:-:S05]  /*4070*/  FSEL R16, R6, R7, P0 ;  /* 0x0000000706107208 */ /* 0x000fca0000000000 */
[----:B------:R2:W-:Y:S04]  /*4080*/  STG.E desc[UR6][R22.64], R16 ;  /* 0x0000001016007986 */ /* 0x0005e8000c101906 */
[----:B------:R-:W3:Y:S01]  /*4090*/  LDG.E R15, desc[UR6][R20.64+0xc] ;  /* 0x00000c06140f7981 */ /* 0x000ee2000c1e1900 */
[----:B------:R-:W-:Y:S02]  /*40a0*/  IMAD.MOV.U32 R14, RZ, RZ, RZ ;  /* 0x000000ffff0e7224 */ /* 0x000fe400078e00ff */
[----:B------:R-:W-:Y:S01]  /*40b0*/  IMAD.MOV.U32 R13, RZ, RZ, RZ ;  /* 0x000000ffff0d7224 */ /* 0x000fe200078e00ff */
[----:B---3--:R-:W-:-:S13]  /*40c0*/  ISETP.GE.AND P0, PT, R15, 0x1, PT ;  /* 0x000000010f00780c */ /* 0x008fda0003f06270 */
[----:B--2---:R-:W-:Y:S05]  /*40d0*/  @!P0 BRA `(.L_x_35) ;  /* 0x0000001c005c8947 */ /* 0x004fea0003800000 */
[----:B------:R-:W0:Y:S01]  /*40e0*/  LDC.64 R6, c[0x0][0x388] ;  /* 0x0000e200ff067b82 */ /* 0x000e220000000a00 */
[----:B------:R2:W5:Y:S04]  /*40f0*/  LDG.E R12, desc[UR6][R8.64] ;  /* 0x00000006080c7981 */ /* 0x000568000c1e1900 */
[----:B0-----:R2:W5:Y:S01]  /*4100*/  LDG.E R11, desc[UR6][R6.64+0x8] ;  /* 0x00000806060b7981 */ /* 0x001562000c1e1900 */
[----:B------:R-:W-:Y:S02]  /*4110*/  IMAD.MOV.U32 R13, RZ, RZ, RZ ;  /* 0x000000ffff0d7224 */ /* 0x000fe400078e00ff */
[----:B------:R-:W-:Y:S02]  /*4120*/  IMAD.MOV.U32 R10, RZ, RZ, RZ ;  /* 0x000000ffff0a7224 */ /* 0x000fe400078e00ff */
[----:B------:R-:W-:-:S07]  /*4130*/  IMAD.MOV.U32 R14, RZ, RZ, RZ ;  /* 0x000000ffff0e7224 */ /* 0x000fce00078e00ff */
.L_x_51:
[----:B0-2---:R-:W0:Y:S08]  /*4140*/  LDC.64 R6, c[0x0][0x398] ;  /* 0x0000e600ff067b82 */ /* 0x005e300000000a00 */
[----:B------:R-:W2:Y:S01]  /*4150*/  LDC.64 R8, c[0x0][0x390] ;  /* 0x0000e400ff087b82 */ /* 0x000ea20000000a00 */
[----:B0-----:R-:W-:-:S06]  /*4160*/  IMAD.WIDE.U32 R6, R10, 0x4, R6 ;  /* 0x000000040a067825 */ /* 0x001fcc00078e0006 */
[----:B------:R-:W3:Y:S01]  /*4170*/  LDG.E R7, desc[UR6][R6.64] ;  /* 0x0000000606077981 */ /* 0x000ee2000c1e1900 */
[----:B--2---:R-:W-:-:S06]  /*4180*/  IMAD.WIDE.U32 R8, R10, 0x4, R8 ;  /* 0x000000040a087825 */ /* 0x004fcc00078e0008 */
[----:B------:R-:W2:Y:S01]  /*4190*/  LDG.E R9, desc[UR6][R8.64] ;  /* 0x0000000608097981 */ /* 0x000ea2000c1e1900 */
[----:B------:R-:W-:Y:S01]  /*41a0*/  BSSY.RECONVERGENT B0, `(.L_x_36) ;  /* 0x00001c7000007945 */ /* 0x000fe20003800200 */
[----:B---3--:R-:W-:-:S05]  /*41b0*/  FADD R2, R16, -R7 ;  /* 0x8000000710027221 */ /* 0x008fca0000000000 */
[----:B------:R-:W-:Y:S01]  /*41c0*/  FSETP.GT.AND P0, PT, |R2|, R17, PT ;  /* 0x000000110200720b */ /* 0x000fe20003f04200 */
[----:B--2--5:R-:W-:-:S05]  /*41d0*/  FADD R20, R12, -R9 ;  /* 0x800000090c147221 */ /* 0x024fca0000000000 */
[C---:B------:R-:W-:Y:S02]  /*41e0*/  FMNMX R22, |R20|.reuse, |R2|, !PT ;  /* 0x4000000214167209 */ /* 0x040fe40007800200 */
[----:B------:R-:W-:-:S04]  /*41f0*/  FSETP.GT.AND P0, PT, |R20|, R17, P0 ;  /* 0x000000111400720b */ /* 0x000fc80000704200 */
[----:B------:R-:W-:-:S13]  /*4200*/  FSETP.GT.OR P0, PT, R22, R11, P0 ;  /* 0x0000000b1600720b */ /* 0x000fda0000704400 */
[----:B------:R-:W-:Y:S05]  /*4210*/  @P0 BRA `(.L_x_37) ;  /* 0x0000001800fc0947 */ /* 0x000fea0003800000 */
[----:B------:R-:W-:-:S04]  /*4220*/  FSETP.GEU.AND P0, PT, |R2|, R17, PT ;  /* 0x000000110200720b */ /* 0x000fc80003f0e200 */
[----:B------:R-:W-:-:S13]  /*4230*/  FSETP.GEU.OR P0, PT, |R20|, R17, P0 ;  /* 0x000000111400720b */ /* 0x000fda000070e600 */
[----:B------:R-:W-:Y:S05]  /*4240*/  @P0 BRA `(.L_x_38) ;  /* 0x0000000800540947 */ /* 0x000fea0003800000 */
[----:B------:R-:W0:Y:S02]  /*4250*/  LDC.64 R6, c[0x0][0x3a0] ;  /* 0x0000e800ff067b82 */ /* 0x000e240000000a00 */
[----:B0-----:R-:W-:-:S05]  /*4260*/  IMAD.WIDE.U32 R6, R10, 0x4, R6 ;  /* 0x000000040a067825 */ /* 0x001fca00078e0006 */
[----:B------:R-:W2:Y:S02]  /*4270*/  LDG.E R2, desc[UR6][R6.64] ;  /* 0x0000000606027981 */ /* 0x000ea4000c1e1900 */
[C---:B--2---:R-:W-:Y:S01]  /*4280*/  FMUL R8, R2.reuse, 0.63661974668502807617 ;  /* 0x3f22f98302087820 */ /* 0x044fe20000400000 */
[----:B------:R-:W-:-:S03]  /*4290*/  FSETP.GE.AND P0, PT, |R2|, 105615, PT ;  /* 0x47ce47800200780b */ /* 0x000fc60003f06200 */
[----:B------:R-:W0:Y:S02]  /*42a0*/  F2I.NTZ R21, R8 ;  /* 0x0000000800157305 */ /* 0x000e240000203100 */
[----:B0-----:R-:W-:Y:S01]  /*42b0*/  I2FP.F32.S32 R9, R21 ;  /* 0x0000001500097245 */ /* 0x001fe20000201400 */
[----:B------:R-:W-:-:S04]  /*42c0*/  IMAD.MOV.U32 R23, RZ, RZ, R21 ;  /* 0x000000ffff177224 */ /* 0x000fc800078e0015 */
[----:B------:R-:W-:-:S04]  /*42d0*/  FFMA R20, R9, -1.5707962512969970703, R2 ;  /* 0xbfc90fda09147823 */ /* 0x000fc80000000002 */
[----:B------:R-:W-:-:S04]  /*42e0*/  FFMA R20, R9, -7.5497894158615963534e-08, R20 ;  /* 0xb3a2216809147823 */ /* 0x000fc80000000014 */
[----:B------:R-:W-:-:S04]  /*42f0*/  FFMA R22, R9, -5.3903029534742383927e-15, R20 ;  /* 0xa7c234c509167823 */ /* 0x000fc80000000014 */
[----:B------:R-:W-:Y:S01]  /*4300*/  IMAD.MOV.U32 R24, RZ, RZ, R22 ;  /* 0x000000ffff187224 */ /* 0x000fe200078e0016 */
[----:B------:R-:W-:Y:S06]  /*4310*/  @!P0 BRA `(.L_x_39) ;  /* 0x0000000000c88947 */ /* 0x000fec0003800000 */
[----:B------:R-:W-:-:S13]  /*4320*/  FSETP.NEU.AND P1, PT, |R2|, +INF , PT ;  /* 0x7f8000000200780b */ /* 0x000fda0003f2d200 */
[----:B------:R-:W-:Y:S01]  /*4330*/  @!P1 FMUL R24, RZ, R2 ;  /* 0x00000002ff189220 */ /* 0x000fe20000400000 */
[----:B------:R-:W-:Y:S01]  /*4340*/  @!P1 IMAD.MOV.U32 R21, RZ, RZ, RZ ;  /* 0x000000ffff159224 */ /* 0x000fe200078e00ff */
[----:B------:R-:W-:Y:S06]  /*4350*/  @!P1 BRA `(.L_x_39) ;  /* 0x0000000000b89947 */ /* 0x000fec0003800000 */
[----:B------:R-:W-:Y:S01]  /*4360*/  IMAD.SHL.U32 R24, R2, 0x100, RZ ;  /* 0x0000010002187824 */ /* 0x000fe200078e00ff */
[----:B------:R-:W-:Y:S01]  /*4370*/  CS2R R20, SRZ ;  /* 0x0000000000147805 */ /* 0x000fe2000001ff00 */
[----:B------:R-:W-:-:S03]  /*4380*/  IMAD.MOV.U32 R19, RZ, RZ, RZ ;  /* 0x000000ffff137224 */ /* 0x000fc600078e00ff */
[----:B------:R-:W-:-:S07]  /*4390*/  LOP3.LUT R24, R24, 0x80000000, RZ, 0xfc, !PT ;  /* 0x8000000018187812 */ /* 0x000fce00078efcff */
.L_x_40:
[----:B0-----:R-:W0:Y:S02]  /*43a0*/  LDC.64 R6, c[0x4][0x40] ;  /* 0x01001000ff067b82 */ /* 0x001e240000000a00 */
[----:B0-----:R-:W-:-:S05]  /*43b0*/  IMAD.WIDE.U32 R8, R20, 0x4, R6 ;  /* 0x0000000414087825 */ /* 0x001fca00078e0006 */
[----:B------:R-:W2:Y:S01]  /*43c0*/  LDG.E.CONSTANT R7, desc[UR6][R8.64] ;  /* 0x0000000608077981 */ /* 0x000ea2000c1e9900 */
[C---:B------:R-:W-:Y:S02]  /*43d0*/  IMAD R25, R20.reuse, 0x4, R1 ;  /* 0x0000000414197824 */ /* 0x040fe400078e0201 */
[----:B------:R-:W-:-:S05]  /*43e0*/  VIADD R20, R20, 0x1 ;  /* 0x0000000114147836 */ /* 0x000fca0000000000 */
[----:B------:R-:W-:Y:S01]  /*43f0*/  ISETP.NE.AND P1, PT, R20, 0x6, PT ;  /* 0x000000061400780c */ /* 0x000fe20003f25270 */
[----:B--2---:R-:W-:-:S03]  /*4400*/  IMAD.WIDE.U32 R6, R7, R24, RZ ;  /* 0x0000001807067225 */ /* 0x004fc600078e00ff */
[----:B------:R-:W-:-:S05]  /*4410*/  IADD3 R6, P2, PT, R6, R19, RZ ;  /* 0x0000001306067210 */ /* 0x000fca0007f5e0ff */
[----:B------:R0:W-:Y:S01]  /*4420*/  STL [R25], R6 ;  /* 0x0000000619007387 */ /* 0x0001e20000100800 */
[----:B------:R-:W-:-:S03]  /*4430*/  IMAD.X R19, R7, 0x1, R21, P2 ;  /* 0x0000000107137824 */ /* 0x000fc600010e0615 */
[----:B------:R-:W-:Y:S05]  /*4440*/  @P1 BRA `(.L_x_40) ;  /* 0xfffffffc00d41947 */ /* 0x000fea000383ffff */
[----:B------:R-:W-:Y:S01]  /*4450*/  SHF.R.U32.HI R8, RZ, 0x17, R2 ;  /* 0x00000017ff087819 */ /* 0x000fe20000011602 */
[----:B------:R2:W-:Y:S03]  /*4460*/  STL [R1+0x18], R19 ;  /* 0x0000181301007387 */ /* 0x0005e60000100800 */
[C---:B0-----:R-:W-:Y:S02]  /*4470*/  LOP3.LUT R6, R8.reuse, 0xe0, RZ, 0xc0, !PT ;  /* 0x000000e008067812 */ /* 0x041fe400078ec0ff */
[----:B------:R-:W-:-:S03]  /*4480*/  LOP3.LUT P1, RZ, R8, 0x1f, RZ, 0xc0, !PT ;  /* 0x0000001f08ff7812 */ /* 0x000fc6000782c0ff */
[----:B------:R-:W-:-:S05]  /*4490*/  VIADD R6, R6, 0xffffff80 ;  /* 0xffffff8006067836 */ /* 0x000fca0000000000 */
[----:B------:R-:W-:-:S05]  /*44a0*/  SHF.R.U32.HI R6, RZ, 0x5, R6 ;  /* 0x00000005ff067819 */ /* 0x000fca0000011606 */
[----:B------:R-:W-:-:S05]  /*44b0*/  IMAD R9, R6, -0x4, R1 ;  /* 0xfffffffc06097824 */ /* 0x000fca00078e0201 */
[----:B------:R-:W3:Y:S04]  /*44c0*/  LDL R20, [R9+0x18] ;  /* 0x0000180009147983 */ /* 0x000ee80000100800 */
[----:B------:R-:W3:Y:S04]  /*44d0*/  LDL R7, [R9+0x14] ;  /* 0x0000140009077983 */ /* 0x000ee80000100800 */
[----:B------:R-:W4:Y:S01]  /*44e0*/  @P1 LDL R6, [R9+0x10] ;  /* 0x0000100009061983 */ /* 0x000f220000100800 */
[----:B------:R-:W-:Y:S01]  /*44f0*/  LOP3.LUT R8, R8, 0x1f, RZ, 0xc0, !PT ;  /* 0x0000001f08087812 */ /* 0x000fe200078ec0ff */
[----:B------:R-:W-:Y:S01]  /*4500*/  UMOV UR4, 0x54442d19 ;  /* 0x54442d1900047882 */ /* 0x000fe20000000000 */
[----:B------:R-:W-:-:S02]  /*4510*/  UMOV UR5, 0x3bf921fb ;  /* 0x3bf921fb00057882 */ /* 0x000fc40000000000 */
[-C--:B---3--:R-:W-:Y:S02]  /*4520*/  @P1 SHF.L.W.U32.HI R20, R7, R8.reuse, R20 ;  /* 0x0000000807141219 */ /* 0x088fe40000010e14 */
[----:B----4-:R-:W-:Y:S02]  /*4530*/  @P1 SHF.L.W.U32.HI R7, R6, R8, R7 ;  /* 0x0000000806071219 */ /* 0x010fe40000010e07 */
[----:B------:R-:W-:Y:S02]  /*4540*/  ISETP.GE.AND P1, PT, R2, RZ, PT ;  /* 0x000000ff0200720c */ /* 0x000fe40003f26270 */
[C-C-:B------:R-:W-:Y:S01]  /*4550*/  SHF.L.W.U32.HI R21, R7.reuse, 0x2, R20.reuse ;  /* 0x0000000207157819 */ /* 0x140fe20000010e14 */
[----:B------:R-:W-:Y:S01]  /*4560*/  IMAD.SHL.U32 R7, R7, 0x4, RZ ;  /* 0x0000000407077824 */ /* 0x000fe200078e00ff */
[----:B------:R-:W-:Y:S02]  /*4570*/  SHF.R.U32.HI R20, RZ, 0x1e, R20 ;  /* 0x0000001eff147819 */ /* 0x000fe40000011614 */
[----:B------:R-:W-:-:S02]  /*4580*/  SHF.R.S32.HI R8, RZ, 0x1f, R21 ;  /* 0x0000001fff087819 */ /* 0x000fc40000011415 */
[C---:B--2---:R-:W-:Y:S02]  /*4590*/  LOP3.LUT R19, R21.reuse, R2, RZ, 0x3c, !PT ;  /* 0x0000000215137212 */ /* 0x044fe400078e3cff */
[C---:B------:R-:W-:Y:S02]  /*45a0*/  LOP3.LUT R6, R8.reuse, R7, RZ, 0x3c, !PT ;  /* 0x0000000708067212 */ /* 0x040fe400078e3cff */
[----:B------:R-:W-:Y:S02]  /*45b0*/  LOP3.LUT R7, R8, R21, RZ, 0x3c, !PT ;  /* 0x0000001508077212 */ /* 0x000fe400078e3cff */
[----:B------:R-:W-:Y:S02]  /*45c0*/  LEA.HI R21, R21, R20, RZ, 0x1 ;  /* 0x0000001415157211 */ /* 0x000fe400078f08ff */
[----:B------:R-:W-:Y:S02]  /*45d0*/  ISETP.GE.AND P2, PT, R19, RZ, PT ;  /* 0x000000ff1300720c */ /* 0x000fe40003f46270 */
[----:B------:R-:W0:Y:S01]  /*45e0*/  I2F.F64.S64 R6, R6 ;  /* 0x0000000600067312 */ /* 0x000e220000301c00 */
[----:B------:R-:W-:-:S04]  /*45f0*/  IMAD.MOV R19, RZ, RZ, -R21 ;  /* 0x000000ffff137224 */ /* 0x000fc800078e0a15 */
[----:B------:R-:W-:Y:S01]  /*4600*/  @!P1 IMAD.MOV.U32 R21, RZ, RZ, R19 ;  /* 0x000000ffff159224 */ /* 0x000fe200078e0013 */
[----:B0-----:R-:W-:-:S10]  /*4610*/  DMUL R8, R6, UR4 ;  /* 0x0000000406087c28 */ /* 0x001fd40008000000 */
[----:B------:R-:W0:Y:S02]  /*4620*/  F2F.F32.F64 R8, R8 ;  /* 0x0000000800087310 */ /* 0x000e240000301000 */
[----:B0-----:R-:W-:-:S07]  /*4630*/  FSEL R24, -R8, R8, !P2 ;  /* 0x0000000808187208 */ /* 0x001fce0005000100 */
.L_x_39:
[----:B------:R-:W-:Y:S02]  /*4640*/  IMAD.MOV.U32 R19, RZ, RZ, 0x37cbac00 ;  /* 0x37cbac00ff137424 */ /* 0x000fe400078e00ff */
[----:B------:R-:W-:Y:S01]  /*4650*/  FMUL R7, R24, R24 ;  /* 0x0000001818077220 */ /* 0x000fe20000400000 */
[----:B------:R-:W-:Y:S01]  /*4660*/  LOP3.LUT R8, R21, 0x1, RZ, 0xc0, !PT ;  /* 0x0000000115087812 */ /* 0x000fe200078ec0ff */
[----:B------:R-:W-:Y:S02]  /*4670*/  IMAD.MOV.U32 R20, RZ, RZ, 0x3c0885e4 ;  /* 0x3c0885e4ff147424 */ /* 0x000fe400078e00ff */
[----:B------:R-:W-:Y:S01]  /*4680*/  FFMA R6, R7, R19, -0.0013887860113754868507 ;  /* 0xbab607ed07067423 */ /* 0x000fe20000000013 */
[----:B------:R-:W-:Y:S01]  /*4690*/  ISETP.NE.U32.AND P1, PT, R8, 0x1, PT ;  /* 0x000000010800780c */ /* 0x000fe20003f25070 */
[----:B------:R-:W-:Y:S02]  /*46a0*/  VIADD R9, R21, 0x1 ;  /* 0x0000000115097836 */ /* 0x000fe40000000000 */
[----:B------:R-:W-:Y:S01]  /*46b0*/  IMAD.MOV.U32 R21, RZ, RZ, 0x3e2aaaa8 ;  /* 0x3e2aaaa8ff157424 */ /* 0x000fe200078e00ff */
[----:B------:R-:W-:-:S02]  /*46c0*/  FSEL R8, R6, -0.00019574658654164522886, P1 ;  /* 0xb94d415306087808 */ /* 0x000fc40000800000 */
[----:B-1----:R-:W-:Y:S02]  /*46d0*/  FSEL R26, R20, 0.041666727513074874878, !P1 ;  /* 0x3d2aaabb141a7808 */ /* 0x002fe40004800000 */
        /* <DEDUP_REMOVED lines=8> */
[----:B------:R-:W-:Y:S01]  /*4760*/  FADD R14, R14, R9 ;  /* 0x000000090e0e7221 */ /* 0x000fe20000000000 */
        /* <DEDUP_REMOVED lines=9> */
.L_x_42:
[----:B0-----:R-:W0:Y:S02]  /*4800*/  LDC.64 R6, c[0x4][0x40] ;  /* 0x01001000ff067b82 */ /* 0x001e240000000a00 */
[----:B0-----:R-:W-:-:S06]  /*4810*/  IMAD.WIDE.U32 R6, R24, 0x4, R6 ;  /* 0x0000000418067825 */ /* 0x001fcc00078e0006 */
        /* <DEDUP_REMOVED lines=21> */
[----:B------:R-:W-:Y:S01]  /*4970*/  UMOV UR5, 0x3bf921fb ;  /* 0x3bf921fb00057882 */ /* 0x000fe20000000000 */
[----:B------:R-:W-:-:S02]  /*4980*/  ISETP.GE.AND P1, PT, R2, RZ, PT ;  /* 0x000000ff0200720c */ /* 0x000fc40003f26270 */
[-C--:B--2---:R-:W-:Y:S02]  /*4990*/  @P0 SHF.L.W.U32.HI R22, R7, R8.reuse, R22 ;  /* 0x0000000807160219 */ /* 0x084fe40000010e16 */
[----:B---3--:R-:W-:-:S04]  /*49a0*/  @P0 SHF.L.W.U32.HI R7, R6, R8, R7 ;  /* 0x0000000806070219 */ /* 0x008fc80000010e07 */
[C-C-:B------:R-:W-:Y:S01]  /*49b0*/  SHF.L.W.U32.HI R25, R7.reuse, 0x2, R22.reuse ;  /* 0x0000000207197819 */ /* 0x140fe20000010e16 */
[----:B------:R-:W-:Y:S01]  /*49c0*/  IMAD.SHL.U32 R7, R7, 0x4, RZ ;  /* 0x0000000407077824 */ /* 0x000fe200078e00ff */
[----:B------:R-:W-:Y:S02]  /*49d0*/  SHF.R.U32.HI R22, RZ, 0x1e, R22 ;  /* 0x0000001eff167819 */ /* 0x000fe40000011616 */
[----:B------:R-:W-:Y:S02]  /*49e0*/  SHF.R.S32.HI R8, RZ, 0x1f, R25 ;  /* 0x0000001fff087819 */ /* 0x000fe40000011419 */
[----:B------:R-:W-:Y:S02]  /*49f0*/  LOP3.LUT R2, R25, R2, RZ, 0x3c, !PT ;  /* 0x0000000219027212 */ /* 0x000fe400078e3cff */
[C---:B------:R-:W-:Y:S02]  /*4a00*/  LOP3.LUT R6, R8.reuse, R7, RZ, 0x3c, !PT ;  /* 0x0000000708067212 */ /* 0x040fe400078e3cff */
[----:B------:R-:W-:-:S02]  /*4a10*/  LOP3.LUT R7, R8, R25, RZ, 0x3c, !PT ;  /* 0x0000001908077212 */ /* 0x000fc400078e3cff */
[----:B-1----:R-:W-:Y:S02]  /*4a20*/  LEA.HI R23, R25, R22, RZ, 0x1 ;  /* 0x0000001619177211 */ /* 0x002fe400078f08ff */
[----:B------:R-:W-:Y:S02]  /*4a30*/  ISETP.GE.AND P0, PT, R2, RZ, PT ;  /* 0x000000ff0200720c */ /* 0x000fe40003f06270 */
[----:B------:R-:W1:Y:S01]  /*4a40*/  I2F.F64.S64 R6, R6 ;  /* 0x0000000600067312 */ /* 0x000e620000301c00 */
[----:B------:R-:W-:-:S04]  /*4a50*/  IMAD.MOV R2, RZ, RZ, -R23 ;  /* 0x000000ffff027224 */ /* 0x000fc800078e0a17 */
[----:B------:R-:W-:Y:S01]  /*4a60*/  @!P1 IMAD.MOV.U32 R23, RZ, RZ, R2 ;  /* 0x000000ffff179224 */ /* 0x000fe200078e0002 */
[----:B-1----:R-:W-:-:S10]  /*4a70*/  DMUL R8, R6, UR4 ;  /* 0x0000000406087c28 */ /* 0x002fd40008000000 */
[----:B------:R-:W1:Y:S02]  /*4a80*/  F2F.F32.F64 R8, R8 ;  /* 0x0000000800087310 */ /* 0x000e640000301000 */
[----:B-1----:R-:W-:-:S07]  /*4a90*/  FSEL R22, -R8, R8, !P0 ;  /* 0x0000000808167208 */ /* 0x002fce0004000100 */
.L_x_41:
[----:B------:R-:W-:Y:S01]  /*4aa0*/  FMUL R2, R22, R22 ;  /* 0x0000001616027220 */ /* 0x000fe20000400000 */
[C---:B------:R-:W-:Y:S02]  /*4ab0*/  LOP3.LUT R6, R23.reuse, 0x1, RZ, 0xc0, !PT ;  /* 0x0000000117067812 */ /* 0x040fe400078ec0ff */
[----:B------:R-:W-:Y:S01]  /*4ac0*/  LOP3.LUT P1, RZ, R23, 0x2, RZ, 0xc0, !PT ;  /* 0x0000000217ff7812 */ /* 0x000fe2000782c0ff */
[----:B------:R-:W-:Y:S01]  /*4ad0*/  FFMA R19, R2, R19, -0.0013887860113754868507 ;  /* 0xbab607ed02137423 */ /* 0x000fe20000000013 */
[----:B------:R-:W-:-:S04]  /*4ae0*/  ISETP.NE.U32.AND P0, PT, R6, 0x1, PT ;  /* 0x000000010600780c */ /* 0x000fc80003f05070 */
[----:B------:R-:W-:Y:S02]  /*4af0*/  FSEL R7, R20, 0.041666727513074874878, P0 ;  /* 0x3d2aaabb14077808 */ /* 0x000fe40000000000 */
[----:B------:R-:W-:Y:S02]  /*4b00*/  FSEL R19, R19, -0.00019574658654164522886, !P0 ;  /* 0xb94d415313137808 */ /* 0x000fe40004000000 */
[----:B------:R-:W-:Y:S02]  /*4b10*/  FSEL R22, R22, 1, P0 ;  /* 0x3f80000016167808 */ /* 0x000fe40000000000 */
[----:B------:R-:W-:Y:S01]  /*4b20*/  FSEL R6, -R21, -0.4999999701976776123, P0 ;  /* 0xbeffffff15067808 */ /* 0x000fe20000000100 */
[C---:B------:R-:W-:Y:S02]  /*4b30*/  FFMA R19, R2.reuse, R19, R7 ;  /* 0x0000001302137223 */ /* 0x040fe40000000007 */
[C---:B------:R-:W-:Y:S02]  /*4b40*/  FFMA R7, R2.reuse, R22, RZ ;  /* 0x0000001602077223 */ /* 0x040fe400000000ff */
[----:B------:R-:W-:-:S04]  /*4b50*/  FFMA R6, R2, R19, R6 ;  /* 0x0000001302067223 */ /* 0x000fc80000000006 */
[----:B------:R-:W-:-:S04]  /*4b60*/  FFMA R6, R7, R6, R22 ;  /* 0x0000000607067223 */ /* 0x000fc80000000016 */
[----:B------:R-:W-:-:S04]  /*4b70*/  @P1 FADD R6, RZ, -R6 ;  /* 0x80000006ff061221 */ /* 0x000fc80000000000 */
[----:B------:R-:W-:Y:S01]  /*4b80*/  FADD R13, R13, R6 ;  /* 0x000000060d0d7221 */ /* 0x000fe20000000000 */
[----:B------:R-:W-:Y:S06]  /*4b90*/  BRA `(.L_x_37) ;  /* 0x00000010009c7947 */ /* 0x000fec0003800000 */
.L_x_38:
[----:B------:R-:W-:Y:S01]  /*4ba0*/  FSETP.NEU.AND P0, PT, |R20|, 1, PT ;  /* 0x3f8000001400780b */ /* 0x000fe20003f0d200 */
[----:B------:R-:W-:Y:S01]  /*4bb0*/  BSSY.RECONVERGENT B1, `(.L_x_43) ;  /* 0x0000046000017945 */ /* 0x000fe20003800200 */
[----:B------:R-:W-:Y:S01]  /*4bc0*/  FSETP.NEU.AND P1, PT, |R2|, 1, PT ;  /* 0x3f8000000200780b */ /* 0x000fe20003f2d200 */
[----:B------:R-:W-:Y:S02]  /*4bd0*/  IMAD.MOV.U32 R6, RZ, RZ, 0x3f800000 ;  /* 0x3f800000ff067424 */ /* 0x000fe400078e00ff */
[----:B------:R-:W-:-:S08]  /*4be0*/  IMAD.MOV.U32 R7, RZ, RZ, 0x3f800000 ;  /* 0x3f800000ff077424 */ /* 0x000fd000078e00ff */
[----:B------:R-:W-:Y:S05]  /*4bf0*/  @!P0 BRA `(.L_x_44) ;  /* 0x0000000400048947 */ /* 0x000fea0003800000 */
[----:B------:R-:W-:-:S13]  /*4c00*/  FSETP.NAN.AND P0, PT, |R20|, |R20|, PT ;  /* 0x400000141400720b */ /* 0x000fda0003f08200 */
[----:B------:R-:W-:Y:S01]  /*4c10*/  @P0 FADD R7, |R20|, 2 ;  /* 0x4000000014070421 */ /* 0x000fe20000000200 */
[----:B------:R-:W-:Y:S06]  /*4c20*/  @P0 BRA `(.L_x_44) ;  /* 0x0000000000f80947 */ /* 0x000fec0003800000 */
[C---:B------:R-:W-:Y:S01]  /*4c30*/  FMUL R7, |R20|.reuse, 16777216 ;  /* 0x4b80000014077820 */ /* 0x040fe20000400200 */
[----:B------:R-:W-:Y:S01]  /*4c40*/  FSETP.GEU.AND P0, PT, |R20|, 1.175494350822287508e-38, PT ;  /* 0x008000001400780b */ /* 0x000fe20003f0e200 */
[----:B-1----:R-:W-:-:S03]  /*4c50*/  IMAD.MOV.U32 R26, RZ, RZ, 0x3a2c32e4 ;  /* 0x3a2c32e4ff1a7424 */ /* 0x002fc600078e00ff */
[----:B------:R-:W-:Y:S02]  /*4c60*/  FSEL R7, R7, |R20|, !P0 ;  /* 0x4000001407077208 */ /* 0x000fe40004000000 */
[----:B------:R-:W-:Y:S02]  /*4c70*/  FSEL R19, RZ, -24, P0 ;  /* 0xc1c00000ff137808 */ /* 0x000fe40000000000 */
[----:B------:R-:W-:Y:S01]  /*4c80*/  FSETP.NEU.AND P0, PT, |R20|, +INF , PT ;  /* 0x7f8000001400780b */ /* 0x000fe20003f0d200 */
[----:B------:R-:W-:-:S03]  /*4c90*/  VIADD R8, R7, 0xc0cafb0d ;  /* 0xc0cafb0d07087836 */ /* 0x000fc60000000000 */
[----:B------:R-:W-:Y:S02]  /*4ca0*/  FSETP.NEU.AND P0, PT, |R20|, RZ, P0 ;  /* 0x000000ff1400720b */ /* 0x000fe4000070d200 */
[----:B------:R-:W-:-:S05]  /*4cb0*/  LOP3.LUT R8, R8, 0xff800000, RZ, 0xc0, !PT ;  /* 0xff80000008087812 */ /* 0x000fca00078ec0ff */
[----:B------:R-:W-:Y:S01]  /*4cc0*/  IMAD.IADD R22, R7, 0x1, -R8 ;  /* 0x0000000107167824 */ /* 0x000fe200078e0a08 */
[----:B------:R-:W-:-:S03]  /*4cd0*/  I2FP.F32.S32 R8, R8 ;  /* 0x0000000800087245 */ /* 0x000fc60000201400 */
[C---:B------:R-:W-:Y:S01]  /*4ce0*/  FADD R7, R22.reuse, 1 ;  /* 0x3f80000016077421 */ /* 0x040fe20000000000 */
[----:B------:R-:W-:Y:S01]  /*4cf0*/  FADD R22, R22, -1 ;  /* 0xbf80000016167421 */ /* 0x000fe20000000000 */
[----:B------:R-:W-:-:S03]  /*4d00*/  @!P0 FADD R20, |R20|, |R20| ;  /* 0x4000001414148221 */ /* 0x000fc60000000200 */
        /* <DEDUP_REMOVED lines=30> */
[----:B------:R1:W2:Y:S01]  /*4ef0*/  F2I.NTZ R24, R7 ;  /* 0x0000000700187305 */ /* 0x0002a20000203100 */
        /* <DEDUP_REMOVED lines=11> */
[----:B-1----:R-:W-:Y:S01]  /*4fb0*/  FSEL R7, RZ, +INF , !P2 ;  /* 0x7f800000ff077808 */ /* 0x002fe20005000000 */
[----:B------:R-:W-:Y:S01]  /*4fc0*/  FFMA R8, R8, R21, 1 ;  /* 0x3f80000008087423 */ /* 0x000fe20000000015 */
[----:B--2---:R-:W-:-:S03]  /*4fd0*/  IMAD R24, R24, 0x800000, -R9 ;  /* 0x0080000018187824 */ /* 0x004fc600078e0a09 */
[----:B------:R-:W-:-:S04]  /*4fe0*/  FMUL R19, R19, R8 ;  /* 0x0000000813137220 */ /* 0x000fc80000400000 */
[----:B------:R-:W-:Y:S01]  /*4ff0*/  @!P3 FMUL R7, R24, R19 ;  /* 0x000000131807b220 */ /* 0x000fe20000400000 */
[----:B------:R-:W-:-:S07]  /*5000*/  @!P0 LOP3.LUT R7, R20, 0x7fffffff, RZ, 0xc0, !PT ;  /* 0x7fffffff14078812 */ /* 0x000fce00078ec0ff */
.L_x_44:
[----:B------:R-:W-:Y:S05]  /*5010*/  BSYNC.RECONVERGENT B1 ;  /* 0x0000000000017941 */ /* 0x000fea0003800200 */
.L_x_43:
[----:B------:R-:W-:Y:S04]  /*5020*/  BSSY.RECONVERGENT B1, `(.L_x_45) ;  /* 0x0000043000017945 */ /* 0x000fe80003800200 */
[----:B------:R-:W-:Y:S05]  /*5030*/  @!P1 BRA `(.L_x_46) ;  /* 0x0000000400049947 */ /* 0x000fea0003800000 */
[----:B------:R-:W-:-:S13]  /*5040*/  FSETP.NAN.AND P0, PT, |R2|, |R2|, PT ;  /* 0x400000020200720b */ /* 0x000fda0003f08200 */
[----:B------:R-:W-:Y:S01]  /*5050*/  @P0 FADD R6, |R2|, 2 ;  /* 0x4000000002060421 */ /* 0x000fe20000000200 */
        /* <DEDUP_REMOVED lines=14> */
[----:B------:R-:W-:Y:S01]  /*5140*/  FFMA R22, R8, 1.1920928955078125e-07, R19 ;  /* 0x3400000008167823 */ /* 0x000fe20000000013 */
[----:B------:R-:W-:Y:S02]  /*5150*/  @!P0 FADD R2, |R2|, |R2| ;  /* 0x4000000202028221 */ /* 0x000fe40000000200 */
[----:B------:R-:W-:Y:S01]  /*5160*/  FADD R9, R20, R20 ;  /* 0x0000001414097221 */ /* 0x000fe20000000000 */
[----:B------:R-:W0:Y:S03]  /*5170*/  MUFU.RCP R6, R6 ;  /* 0x0000000600067308 */ /* 0x000e260000001000 */
[----:B0-----:R-:W-:-:S04]  /*5180*/  FMUL R9, R6, R9 ;  /* 0x0000000906097220 */ /* 0x001fc80000400000 */
        /* <DEDUP_REMOVED lines=15> */
[----:B------:R-:W-:-:S04]  /*5280*/  FFMA R21, R21, R6, R22 ;  /* 0x0000000615157223 */ /* 0x000fc80000000016 */
[----:B------:R-:W-:-:S04]  /*5290*/  FFMA R21, R9, R24, R21 ;  /* 0x0000001809157223 */ /* 0x000fc80000000015 */
[----:B------:R-:W-:-:S04]  /*52a0*/  FADD R19, R8, R21 ;  /* 0x0000001508137221 */ /* 0x000fc80000000000 */
[----:B------:R-:W-:Y:S01]  /*52b0*/  FMUL R6, R19, 2 ;  /* 0x4000000013067820 */ /* 0x000fe20000400000 */
[----:B------:R-:W-:-:S03]  /*52c0*/  FADD R8, -R8, R19 ;  /* 0x0000001308087221 */ /* 0x000fc60000000100 */
[----:B------:R-:W0:Y:S01]  /*52d0*/  FRND R9, R6 ;  /* 0x0000000600097307 */ /* 0x000e220000201000 */
[----:B------:R-:W-:Y:S01]  /*52e0*/  FADD R8, R21, -R8 ;  /* 0x8000000815087221 */ /* 0x000fe20000000000 */
[----:B------:R-:W-:Y:S01]  /*52f0*/  FFMA R19, R19, 2, -R6 ;  /* 0x4000000013137823 */ /* 0x000fe20000000806 */
[----:B------:R-:W-:Y:S01]  /*5300*/  IMAD.MOV.U32 R21, RZ, RZ, 0x391fcb8e ;  /* 0x391fcb8eff157424 */ /* 0x000fe200078e00ff */
[----:B------:R-:W-:Y:S02]  /*5310*/  FSETP.GT.AND P2, PT, |R6|, 152, PT ;  /* 0x431800000600780b */ /* 0x000fe40003f44200 */
[----:B------:R-:W-:Y:S02]  /*5320*/  FFMA R19, R8, 2, R19 ;  /* 0x4000000008137823 */ /* 0x000fe40000000013 */
[----:B------:R-:W2:Y:S01]  /*5330*/  F2I.NTZ R20, R6 ;  /* 0x0000000600147305 */ /* 0x000ea20000203100 */
[----:B0-----:R-:W-:Y:S01]  /*5340*/  FADD R8, R6, -R9 ;  /* 0x8000000906087221 */ /* 0x001fe20000000000 */
[----:B------:R-:W-:-:S03]  /*5350*/  FSETP.GT.AND P1, PT, R9, RZ, PT ;  /* 0x000000ff0900720b */ /* 0x000fc60003f24000 */
[----:B------:R-:W-:Y:S01]  /*5360*/  FADD R8, R8, R19 ;  /* 0x0000001308087221 */ /* 0x000fe20000000000 */
[----:B------:R-:W-:Y:S02]  /*5370*/  SEL R9, RZ, 0x83000000, P1 ;  /* 0x83000000ff097807 */ /* 0x000fe40000800000 */
[----:B------:R-:W-:Y:S01]  /*5380*/  FSETP.GEU.AND P1, PT, R6, RZ, PT ;  /* 0x000000ff0600720b */ /* 0x000fe20003f2e000 */
[----:B------:R-:W-:Y:S02]  /*5390*/  FFMA R19, R8, R21, 0.0013391353422775864601 ;  /* 0x3aaf85ed08137423 */ /* 0x000fe40000000015 */
[----:B--2---:R-:W-:Y:S01]  /*53a0*/  IMAD R20, R20, 0x800000, -R9 ;  /* 0x0080000014147824 */ /* 0x004fe200078e0a09 */
[----:B------:R-:W-:Y:S01]  /*53b0*/  FSEL R6, RZ, +INF , !P1 ;  /* 0x7f800000ff067808 */ /* 0x000fe20004800000 */
[----:B------:R-:W-:-:S04]  /*53c0*/  FFMA R19, R8, R19, 0.0096188392490148544312 ;  /* 0x3c1d985608137423 */ /* 0x000fc80000000013 */
[----:B------:R-:W-:-:S04]  /*53d0*/  FFMA R19, R8, R19, 0.055503588169813156128 ;  /* 0x3d6357bb08137423 */ /* 0x000fc80000000013 */
[----:B------:R-:W-:-:S04]  /*53e0*/  FFMA R19, R8, R19, 0.24022644758224487305 ;  /* 0x3e75fdec08137423 */ /* 0x000fc80000000013 */
[----:B------:R-:W-:Y:S01]  /*53f0*/  FFMA R21, R8, R19, 0.69314718246459960938 ;  /* 0x3f31721808157423 */ /* 0x000fe20000000013 */
[----:B------:R-:W-:-:S03]  /*5400*/  VIADD R19, R9, 0x7f000000 ;  /* 0x7f00000009137836 */ /* 0x000fc60000000000 */
[----:B------:R-:W-:-:S04]  /*5410*/  FFMA R8, R8, R21, 1 ;  /* 0x3f80000008087423 */ /* 0x000fc80000000015 */
[----:B------:R-:W-:-:S04]  /*5420*/  FMUL R19, R19, R8 ;  /* 0x0000000813137220 */ /* 0x000fc80000400000 */
[----:B------:R-:W-:Y:S01]  /*5430*/  @!P2 FMUL R6, R20, R19 ;  /* 0x000000131406a220 */ /* 0x000fe20000400000 */
[----:B------:R-:W-:-:S07]  /*5440*/  @!P0 LOP3.LUT R6, R2, 0x7fffffff, RZ, 0xc0, !PT ;  /* 0x7fffffff02068812 */ /* 0x000fce00078ec0ff */
.L_x_46:
[----:B------:R-:W-:Y:S05]  /*5450*/  BSYNC.RECONVERGENT B1 ;  /* 0x0000000000017941 */ /* 0x000fea0003800200 */
.L_x_45:
[----:B------:R-:W-:-:S05]  /*5460*/  FADD R7, R6, R7 ;  /* 0x0000000706077221 */ /* 0x000fca0000000000 */
[----:B------:R-:W-:-:S13]  /*5470*/  FSETP.GEU.AND P0, PT, R7, R18, PT ;  /* 0x000000120700720b */ /* 0x000fda0003f0e000 */
        /* <DEDUP_REMOVED lines=20> */
[----:B------:R-:W-:Y:S01]  /*55c0*/  IMAD.MOV.U32 R19, RZ, RZ, R1 ;  /* 0x000000ffff137224 */ /* 0x000fe200078e0001 */
[----:B------:R-:W0:Y:S02]  /*55d0*/  LDCU.64 UR8, c[0x4][0x40] ;  /* 0x01000800ff0877ac */ /* 0x000e240008000a00 */
[----:B------:R-:W-:Y:S01]  /*55e0*/  LOP3.LUT R25, R6, 0x80000000, RZ, 0xfc, !PT ;  /* 0x8000000006197812 */ /* 0x000fe200078efcff */
[----:B------:R-:W-:-:S06]  /*55f0*/  UMOV UR4, URZ ;  /* 0x000000ff00047c82 */ /* 0x000fcc0008000000 */
.L_x_48:
        /* <DEDUP_REMOVED lines=8> */
[----:B------:R-:W-:-:S05]  /*5680*/  IADD3 R8, P1, PT, R8, R20, RZ ;  /* 0x0000001408087210 */ /* 0x000fca0007f3e0ff */
[----:B------:R0:W-:Y:S01]  /*5690*/  STL [R19], R8 ;  /* 0x0000000813007387 */ /* 0x0001e20000100800 */
[----:B------:R-:W-:Y:S02]  /*56a0*/  IMAD.X R20, R9, 0x1, R21, P1 ;  /* 0x0000000109147824 */ /* 0x000fe400008e0615 */
        /* <DEDUP_REMOVED lines=20> */
[----:B0-----:R-:W-:Y:S02]  /*57f0*/  SHF.R.U32.HI R20, RZ, 0x1e, R19 ;  /* 0x0000001eff147819 */ /* 0x001fe40000011613 */
[----:B------:R-:W-:-:S02]  /*5800*/  SHF.R.S32.HI R7, RZ, 0x1f, R21 ;  /* 0x0000001fff077819 */ /* 0x000fc40000011415 */
[----:B------:R-:W-:Y:S02]  /*5810*/  LEA.HI R19, R21, R20, RZ, 0x1 ;  /* 0x0000001415137211 */ /* 0x000fe400078f08ff */
[C---:B------:R-:W-:Y:S02]  /*5820*/  LOP3.LUT R6, R7.reuse, R6, RZ, 0x3c, !PT ;  /* 0x0000000607067212 */ /* 0x040fe400078e3cff */
[----:B------:R-:W-:Y:S01]  /*5830*/  LOP3.LUT R7, R7, R21, RZ, 0x3c, !PT ;  /* 0x0000001507077212 */ /* 0x000fe200078e3cff */
[----:B------:R-:W-:Y:S01]  /*5840*/  IMAD.MOV R20, RZ, RZ, -R19 ;  /* 0x000000ffff147224 */ /* 0x000fe200078e0a13 */
[----:B------:R-:W-:-:S03]  /*5850*/  LOP3.LUT R24, R21, R2, RZ, 0x3c, !PT ;  /* 0x0000000215187212 */ /* 0x000fc600078e3cff */
[----:B------:R-:W-:Y:S01]  /*5860*/  @!P1 IMAD.MOV.U32 R19, RZ, RZ, R20 ;  /* 0x000000ffff139224 */ /* 0x000fe200078e0014 */
[----:B------:R-:W0:Y:S01]  /*5870*/  I2F.F64.S64 R6, R6 ;  /* 0x0000000600067312 */ /* 0x000e220000301c00 */
[----:B------:R-:W-:Y:S01]  /*5880*/  ISETP.GE.AND P2, PT, R24, RZ, PT ;  /* 0x000000ff1800720c */ /* 0x000fe20003f46270 */
[----:B0-----:R-:W-:-:S10]  /*5890*/  DMUL R8, R6, UR4 ;  /* 0x0000000406087c28 */ /* 0x001fd40008000000 */
[----:B------:R-:W0:Y:S02]  /*58a0*/  F2F.F32.F64 R8, R8 ;  /* 0x0000000800087310 */ /* 0x000e240000301000 */
[----:B0-----:R-:W-:-:S07]  /*58b0*/  FSEL R24, -R8, R8, !P2 ;  /* 0x0000000808187208 */ /* 0x001fce0005000100 */
.L_x_47:
        /* <DEDUP_REMOVED lines=28> */
.L_x_50:
        /* <DEDUP_REMOVED lines=42> */
.L_x_49:
        /* <DEDUP_REMOVED lines=14> */
[----:B------:R-:W-:-:S07]  /*5e00*/  FADD R13, R13, R2 ;  /* 0x000000020d0d7221 */ /* 0x000fce0000000000 */
.L_x_37:
[----:B------:R-:W-:Y:S05]  /*5e10*/  BSYNC.RECONVERGENT B0 ;  /* 0x0000000000007941 */ /* 0x000fea0003800200 */
.L_x_36:
[----:B------:R-:W-:-:S05]  /*5e20*/  VIADD R10, R10, 0x1 ;  /* 0x000000010a0a7836 */ /* 0x000fca0000000000 */
[----:B------:R-:W-:-:S13]  /*5e30*/  ISETP.NE.AND P0, PT, R10, R15, PT ;  /* 0x0000000f0a00720c */ /* 0x000fda0003f05270 */
[----:B------:R-:W-:Y:S05]  /*5e40*/  @P0 BRA `(.L_x_51) ;  /* 0xffffffe000bc0947 */ /* 0x000fea000383ffff */
.L_x_35:
[CC--:B------:R-:W-:Y:S01]  /*5e50*/  FSETP.GT.AND P2, PT, |R13|.reuse, |R14|.reuse, PT ;  /* 0x4000000e0d00720b */ /* 0x0c0fe20003f44200 */
[----:B------:R-:W-:Y:S03]  /*5e60*/  BSSY.RECONVERGENT B0, `(.L_x_52) ;  /* 0x000000e000007945 */ /* 0x000fe60003800200 */
[----:B------:R-:W-:Y:S02]  /*5e70*/  FSEL R7, |R13|, |R14|, P2 ;  /* 0x4000000e0d077208 */ /* 0x000fe40001000200 */
[----:B------:R-:W-:Y:S02]  /*5e80*/  FSEL R2, |R14|, |R13|, P2 ;  /* 0x4000000d0e027208 */ /* 0x000fe40001000200 */
[----:B------:R-:W2:Y:S08]  /*5e90*/  MUFU.RCP R6, R7 ;  /* 0x0000000700067308 */ /* 0x000eb00000001000 */
[----:B------:R-:W3:Y:S01]  /*5ea0*/  FCHK P0, R2, R7 ;  /* 0x0000000702007302 */ /* 0x000ee20000000000 */
[----:B--2---:R-:W-:-:S04]  /*5eb0*/  FFMA R9, -R7, R6, 1 ;  /* 0x3f80000007097423 */ /* 0x004fc80000000106 */
[----:B------:R-:W-:-:S04]  /*5ec0*/  FFMA R9, R6, R9, R6 ;  /* 0x0000000906097223 */ /* 0x000fc80000000006 */
[----:B------:R-:W-:-:S04]  /*5ed0*/  FFMA R6, R2, R9, RZ ;  /* 0x0000000902067223 */ /* 0x000fc800000000ff */
[----:B------:R-:W-:-:S04]  /*5ee0*/  FFMA R8, -R7, R6, R2 ;  /* 0x0000000607087223 */ /* 0x000fc80000000102 */
[----:B------:R-:W-:Y:S01]  /*5ef0*/  FFMA R6, R9, R8, R6 ;  /* 0x0000000809067223 */ /* 0x000fe20000000006 */
[----:B---3--:R-:W-:Y:S06]  /*5f00*/  @!P0 BRA `(.L_x_53) ;  /* 0x00000000000c8947 */ /* 0x008fec0003800000 */
[----:B------:R-:W-:-:S07]  /*5f10*/  MOV R6, 0x5f30 ;  /* 0x00005f3000067802 */ /* 0x000fce0000000f00 */
[----:B01----:R-:W-:Y:S05]  /*5f20*/  CALL.REL.NOINC `($__internal_0_$__cuda_sm3x_div_rn_noftz_f32_slowpath) ;  /* 0x0000000000d47944 */ /* 0x003fea0003c00000 */
[----:B------:R-:W-:-:S07]  /*5f30*/  IMAD.MOV.U32 R6, RZ, RZ, R2 ;  /* 0x000000ffff067224 */ /* 0x000fce00078e0002 */
.L_x_53:
[----:B------:R-:W-:Y:S05]  /*5f40*/  BSYNC.RECONVERGENT B0 ;  /* 0x0000000000007941 */ /* 0x000fea0003800200 */
.L_x_52:
[----:B------:R-:W2:Y:S01]  /*5f50*/  LDC.64 R8, c[0x0][0x388] ;  /* 0x0000e200ff087b82 */ /* 0x000ea20000000a00 */
[----:B0-----:R-:W-:Y:S02]  /*5f60*/  IMAD.MOV.U32 R11, RZ, RZ, 0x3b33710b ;  /* 0x3b33710bff0b7424 */ /* 0x001fe400078e00ff */
[----:B------:R-:W-:Y:S01]  /*5f70*/  FMUL R10, R6, R6 ;  /* 0x00000006060a7220 */ /* 0x000fe20000400000 */
[----:B------:R-:W-:Y:S01]  /*5f80*/  SHF.R.U32.HI R12, RZ, 0x2, R5 ;  /* 0x00000002ff0c7819 */ /* 0x000fe20000011605 */
[----:B------:R-:W0:Y:S01]  /*5f90*/  LDCU.64 UR4, c[0x0][0x3a8] ;  /* 0x00007500ff0477ac */ /* 0x000e220008000a00 */
[----:B--2---:R2:W3:Y:S01]  /*5fa0*/  LDG.E R2, desc[UR6][R8.64+0x4] ;  /* 0x0000040608027981 */ /* 0x0044e2000c1e1900 */
[----:B------:R-:W-:Y:S01]  /*5fb0*/  FFMA R11, R10, R11, -0.015681877732276916504 ;  /* 0xbc8077480a0b7423 */ /* 0x000fe2000000000b */
[----:B------:R-:W-:Y:S01]  /*5fc0*/  LOP3.LUT R12, R12, R5, RZ, 0x3c, !PT ;  /* 0x000000050c0c7212 */ /* 0x000fe200078e3cff */
[----:B------:R-:W-:Y:S01]  /*5fd0*/  IMAD.SHL.U32 R5, R3, 0x10, RZ ;  /* 0x0000001003057824 */ /* 0x000fe200078e00ff */
[----:B------:R-:W-:Y:S01]  /*5fe0*/  ISETP.GE.AND P0, PT, R14, RZ, PT ;  /* 0x000000ff0e00720c */ /* 0x000fe20003f06270 */
[----:B------:R-:W-:Y:S01]  /*5ff0*/  FFMA R11, R10, R11, 0.042200751602649688721 ;  /* 0x3d2cdab20a0b7423 */ /* 0x000fe2000000000b */
[----:B------:R-:W-:Y:S01]  /*6000*/  FSETP.NEU.AND P3, PT, |R14|, |R13|, PT ;  /* 0x4000000d0e00720b */ /* 0x000fe20003f6d200 */
[----:B------:R-:W-:Y:S01]  /*6010*/  FADD R14, |R13|, |R14| ;  /* 0x4000000e0d0e7221 */ /* 0x000fe20000000200 */
[----:B------:R-:W-:Y:S01]  /*6020*/  FSETP.NEU.AND P1, PT, R7, RZ, PT ;  /* 0x000000ff0700720b */ /* 0x000fe20003f2d000 */
[----:B------:R-:W-:Y:S01]  /*6030*/  FFMA R11, R10, R11, -0.074792981147766113281 ;  /* 0xbd992d100a0b7423 */ /* 0x000fe2000000000b */
[----:B--2---:R-:W-:-:S02]  /*6040*/  IMAD.SHL.U32 R8, R12, 0x2, RZ ;  /* 0x000000020c087824 */ /* 0x004fc400078e00ff */
[----:B------:R-:W-:Y:S02]  /*6050*/  IMAD.MOV.U32 R9, RZ, RZ, 0x2f800000 ;  /* 0x2f800000ff097424 */ /* 0x000fe400078e00ff */
[----:B------:R-:W-:Y:S01]  /*6060*/  FFMA R11, R10, R11, 0.10640415549278259277 ;  /* 0x3dd9ea6c0a0b7423 */ /* 0x000fe2000000000b */
[----:B------:R-:W-:-:S03]  /*6070*/  LOP3.LUT R12, R12, R8, R5, 0x96, !PT ;  /* 0x000000080c0c7212 */ /* 0x000fc600078e9605 */
[----:B------:R-:W-:Y:S01]  /*6080*/  FFMA R11, R10, R11, -0.14207722246646881104 ;  /* 0xbe117cb10a0b7423 */ /* 0x000fe2000000000b */
[----:B------:R-:W-:-:S03]  /*6090*/  LOP3.LUT R3, R12, R3, RZ, 0x3c, !PT ;  /* 0x000000030c037212 */ /* 0x000fc600078e3cff */
[----:B------:R-:W-:Y:S01]  /*60a0*/  FFMA R11, R10, R11, 0.19993925094604492188 ;  /* 0x3e4cbce00a0b7423 */ /* 0x000fe2000000000b */
[----:B------:R-:W-:-:S03]  /*60b0*/  IADD3 R3, PT, PT, R4, 0x587c5, R3 ;  /* 0x000587c504037810 */ /* 0x000fc60007ffe003 */
[----:B------:R-:W-:Y:S01]  /*60c0*/  FFMA R11, R10, R11, -0.33333197236061096191 ;  /* 0xbeaaaa7d0a0b7423 */ /* 0x000fe2000000000b */
[----:B------:R-:W-:-:S03]  /*60d0*/  I2FP.F32.U32 R4, R3 ;  /* 0x0000000300047245 */ /* 0x000fc60000201000 */
[----:B------:R-:W-:Y:S01]  /*60e0*/  FMUL R11, R10, R11 ;  /* 0x0000000b0a0b7220 */ /* 0x000fe20000400000 */
[----:B------:R-:W-:Y:S02]  /*60f0*/  IMAD.MOV.U32 R10, RZ, RZ, 0x3f6ee581 ;  /* 0x3f6ee581ff0a7424 */ /* 0x000fe400078e00ff */
[----:B------:R-:W-:Y:S01]  /*6100*/  FFMA R9, R4, R9, 1.1641532182693481445e-10 ;  /* 0x2f00000004097423 */ /* 0x000fe20000000009 */
[----:B------:R-:W-:Y:S02]  /*6110*/  FFMA R11, R11, R6, R6 ;  /* 0x000000060b0b7223 */ /* 0x000fe40000000006 */
[C---:B------:R-:W-:Y:S02]  /*6120*/  FSEL R5, R10.reuse, 1.8663789033889770508, P2 ;  /* 0x3feee5810a057808 */ /* 0x040fe40001000000 */
[----:B------:R-:W-:-:S05]  /*6130*/  FFMA R6, R10, 1.6832555532455444336, -R11 ;  /* 0x3fd774eb0a067823 */ /* 0x000fca000000080b */
[-C--:B------:R-:W-:Y:S02]  /*6140*/  FSEL R8, R6, R11.reuse, P2 ;  /* 0x0000000b06087208 */ /* 0x080fe40001000000 */
[----:B------:R-:W-:-:S05]  /*6150*/  FSEL R6, R11, -R11, P2 ;  /* 0x8000000b0b067208 */ /* 0x000fca0001000000 */
[----:B------:R-:W-:Y:S01]  /*6160*/  @!P0 FFMA R8, R5, 1.6832555532455444336, R6 ;  /* 0x3fd774eb05088823 */ /* 0x000fe20000000006 */
[----:B------:R-:W-:Y:S01]  /*6170*/  IMAD.MOV.U32 R5, RZ, RZ, 0x4016cbe4 ;  /* 0x4016cbe4ff057424 */ /* 0x000fe200078e00ff */
[----:B------:R-:W2:Y:S04]  /*6180*/  F2F.F64.F32 R6, R9 ;  /* 0x0000000900067310 */ /* 0x000ea80000201800 */
[----:B------:R-:W-:Y:S02]  /*6190*/  @!P3 FSEL R8, R5, 0.78539818525314331055, !P0 ;  /* 0x3f490fdb0508b808 */ /* 0x000fe40004000000 */
[----:B------:R-:W-:Y:S02]  /*61a0*/  @!P1 FSEL R8, RZ, 3.1415927410125732422, P0 ;  /* 0x40490fdbff089808 */ /* 0x000fe40000000000 */
[----:B------:R-:W-:-:S02]  /*61b0*/  FSETP.NAN.AND P0, PT, R14, R14, PT ;  /* 0x0000000e0e00720b */ /* 0x000fc40003f08000 */
[----:B------:R-:W-:-:S04]  /*61c0*/  LOP3.LUT R13, R8, 0x80000000, R13, 0xb8, !PT ;  /* 0x80000000080d7812 */ /* 0x000fc800078eb80d */
[----:B------:R-:W-:Y:S01]  /*61d0*/  FSEL R13, R14, R13, P0 ;  /* 0x0000000d0e0d7208 */ /* 0x000fe20000000000 */
[----:B--2---:R-:W-:-:S03]  /*61e0*/  DADD R6, R6, -0.5 ;  /* 0xbfe0000006067429 */ /* 0x004fc60000000000 */
[----:B------:R-:W-:Y:S08]  /*61f0*/  F2F.F64.F32 R4, R13 ;  /* 0x0000000d00047310 */ /* 0x000ff00000201800 */
[----:B---3--:R-:W2:Y:S02]  /*6200*/  F2F.F64.F32 R2, R2 ;  /* 0x0000000200027310 */ /* 0x008ea40000201800 */
[----:B--2---:R-:W-:Y:S01]  /*6210*/  DFMA R2, R6, R2, R4 ;  /* 0x000000020602722b */ /* 0x004fe20000000004 */
[----:B0-----:R-:W-:-:S04]  /*6220*/  LEA R4, P0, R0, UR4, 0x2 ;  /* 0x0000000400047c11 */ /* 0x001fc8000f8010ff */
[----:B------:R-:W-:-:S05]  /*6230*/  LEA.HI.X R5, R0, UR5, RZ, 0x2, P0 ;  /* 0x0000000500057c11 */ /* 0x000fca00080f14ff */
[----:B------:R-:W0:Y:S02]  /*6240*/  F2F.F32.F64 R3, R2 ;  /* 0x0000000200037310 */ /* 0x000e240000301000 */
[----:B0-----:R-:W-:Y:S01]  /*6250*/  STG.E desc[UR6][R4.64], R3 ;  /* 0x0000000304007986 */ /* 0x001fe2000c101906 */
[----:B------:R-:W-:Y:S06]  /*6260*/  BAR.SYNC.DEFER_BLOCKING 0x0 ;  /* 0x0000000000007b1d */ /* 0x000fec0000010000 */
[----:B------:R-:W-:Y:S05]  /*6270*/  EXIT ;  /* 0x000000000000794d */ /* 0x000fea0003800000 */
        .weak           $__internal_0_$__cuda_sm3x_div_rn_noftz_f32_slowpath
        .type           $__internal_0_$__cuda_sm3x_div_rn_noftz_f32_slowpath,@function
        .size           $__internal_0_$__cuda_sm3x_div_rn_noftz_f32_slowpath,(.L_x_66 - $__internal_0_$__cuda_sm3x_div_rn_noftz_f32_slowpath)
$__internal_0_$__cuda_sm3x_div_rn_noftz_f32_slowpath:
[--C-:B------:R-:W-:Y:S01]  /*6280*/  SHF.R.U32.HI R9, RZ, 0x17, R7.reuse ;  /* 0x00000017ff097819 */ /* 0x100fe20000011607 */
[----:B------:R-:W-:Y:S01]  /*6290*/  BSSY.RECONVERGENT B1, `(.L_x_54) ;  /* 0x0000063000017945 */ /* 0x000fe20003800200 */
[----:B------:R-:W-:Y:S01]  /*62a0*/  SHF.R.U32.HI R8, RZ, 0x17, R2 ;  /* 0x00000017ff087819 */ /* 0x000fe20000011602 */
[----:B------:R-:W-:Y:S01]  /*62b0*/  IMAD.MOV.U32 R11, RZ, RZ, R7 ;  /* 0x000000ffff0b7224 */ /* 0x000fe200078e0007 */
[----:B------:R-:W-:Y:S02]  /*62c0*/  LOP3.LUT R9, R9, 0xff, RZ, 0xc0, !PT ;  /* 0x000000ff09097812 */ /* 0x000fe400078ec0ff */
[----:B------:R-:W-:-:S03]  /*62d0*/  LOP3.LUT R16, R8, 0xff, RZ, 0xc0, !PT ;  /* 0x000000ff08107812 */ /* 0x000fc600078ec0ff */
[----:B------:R-:W-:Y:S02]  /*62e0*/  VIADD R12, R9, 0xffffffff ;  /* 0xffffffff090c7836 */ /* 0x000fe40000000000 */
[----:B------:R-:W-:-:S03]  /*62f0*/  VIADD R10, R16, 0xffffffff ;  /* 0xffffffff100a7836 */ /* 0x000fc60000000000 */
[----:B------:R-:W-:-:S04]  /*6300*/  ISETP.GT.U32.AND P0, PT, R12, 0xfd, PT ;  /* 0x000000fd0c00780c */ /* 0x000fc80003f04070 */
[----:B------:R-:W-:-:S13]  /*6310*/  ISETP.GT.U32.OR P0, PT, R10, 0xfd, P0 ;  /* 0x000000fd0a00780c */ /* 0x000fda0000704470 */
[----:B------:R-:W-:Y:S01]  /*6320*/  @!P0 IMAD.MOV.U32 R8, RZ, RZ, RZ ;  /* 0x000000ffff088224 */ /* 0x000fe200078e00ff */
[----:B------:R-:W-:Y:S06]  /*6330*/  @!P0 BRA `(.L_x_55) ;  /* 0x00000000005c8947 */ /* 0x000fec0003800000 */
[----:B------:R-:W-:Y:S02]  /*6340*/  FSETP.GTU.FTZ.AND P0, PT, |R2|, +INF , PT ;  /* 0x7f8000000200780b */ /* 0x000fe40003f1c200 */
[----:B------:R-:W-:-:S04]  /*6350*/  FSETP.GTU.FTZ.AND P1, PT, |R7|, +INF , PT ;  /* 0x7f8000000700780b */ /* 0x000fc80003f3c200 */
[----:B------:R-:W-:-:S13]  /*6360*/  PLOP3.LUT P0, PT, P0, P1, PT, 0xf8, 0x8f ;  /* 0x00000000008f781c */ /* 0x000fda0000703f70 */
[----:B------:R-:W-:Y:S05]  /*6370*/  @P0 BRA `(.L_x_56) ;  /* 0x00000004004c0947 */ /* 0x000fea0003800000 */
[----:B------:R-:W-:-:S13]  /*6380*/  LOP3.LUT P0, RZ, R11, 0x7fffffff, R2, 0xc8, !PT ;  /* 0x7fffffff0bff7812 */ /* 0x000fda000780c802 */
[----:B------:R-:W-:Y:S05]  /*6390*/  @!P0 BRA `(.L_x_57) ;  /* 0x00000004003c8947 */ /* 0x000fea0003800000 */
[C---:B------:R-:W-:Y:S02]  /*63a0*/  FSETP.NEU.FTZ.AND P0, PT, |R2|.reuse, +INF , PT ;  /* 0x7f8000000200780b */ /* 0x040fe40003f1d200 */
[----:B------:R-:W-:Y:S02]  /*63b0*/  FSETP.NEU.FTZ.AND P3, PT, |R7|, +INF , PT ;  /* 0x7f8000000700780b */ /* 0x000fe40003f7d200 */
[----:B------:R-:W-:-:S11]  /*63c0*/  FSETP.NEU.FTZ.AND P1, PT, |R2|, +INF , PT ;  /* 0x7f8000000200780b */ /* 0x000fd60003f3d200 */
[----:B------:R-:W-:Y:S05]  /*63d0*/  @!P3 BRA !P0, `(.L_x_57) ;  /* 0x00000004002cb947 */ /* 0x000fea0004000000 */
[----:B------:R-:W-:-:S04]  /*63e0*/  LOP3.LUT P0, RZ, R2, 0x7fffffff, RZ, 0xc0, !PT ;  /* 0x7fffffff02ff7812 */ /* 0x000fc8000780c0ff */
[----:B------:R-:W-:-:S13]  /*63f0*/  PLOP3.LUT P0, PT, P3, P0, PT, 0x2f, 0xf2 ;  /* 0x0000000000f2781c */ /* 0x000fda0001f00577 */
[----:B------:R-:W-:Y:S05]  /*6400*/  @P0 BRA `(.L_x_58) ;  /* 0x0000000400180947 */ /* 0x000fea0003800000 */
[----:B------:R-:W-:-:S04]  /*6410*/  LOP3.LUT P0, RZ, R11, 0x7fffffff, RZ, 0xc0, !PT ;  /* 0x7fffffff0bff7812 */ /* 0x000fc8000780c0ff */
[----:B------:R-:W-:-:S13]  /*6420*/  PLOP3.LUT P0, PT, P1, P0, PT, 0x2f, 0xf2 ;  /* 0x0000000000f2781c */ /* 0x000fda0000f00577 */
[----:B------:R-:W-:Y:S05]  /*6430*/  @P0 BRA `(.L_x_59) ;  /* 0x0000000400000947 */ /* 0x000fea0003800000 */
[----:B------:R-:W-:Y:S02]  /*6440*/  ISETP.GE.AND P0, PT, R10, RZ, PT ;  /* 0x000000ff0a00720c */ /* 0x000fe40003f06270 */
[----:B------:R-:W-:-:S11]  /*6450*/  ISETP.GE.AND P1, PT, R12, RZ, PT ;  /* 0x000000ff0c00720c */ /* 0x000fd60003f26270 */
[----:B------:R-:W-:Y:S02]  /*6460*/  @P0 IMAD.MOV.U32 R8, RZ, RZ, RZ ;  /* 0x000000ffff080224 */ /* 0x000fe400078e00ff */
[----:B------:R-:W-:Y:S01]  /*6470*/  @!P0 FFMA R2, R2, 1.84467440737095516160e+19, RZ ;  /* 0x5f80000002028823 */ /* 0x000fe200000000ff */
[----:B------:R-:W-:Y:S02]  /*6480*/  @!P0 IMAD.MOV.U32 R8, RZ, RZ, -0x40 ;  /* 0xffffffc0ff088424 */ /* 0x000fe400078e00ff */
[----:B------:R-:W-:Y:S02]  /*6490*/  @!P1 FFMA R11, R7, 1.84467440737095516160e+19, RZ ;  /* 0x5f800000070b9823 */ /* 0x000fe400000000ff */
[----:B------:R-:W-:-:S07]  /*64a0*/  @!P1 VIADD R8, R8, 0x40 ;  /* 0x0000004008089836 */ /* 0x000fce0000000000 */
.L_x_55:
[----:B------:R-:W-:Y:S01]  /*64b0*/  LEA R10, R9, 0xc0800000, 0x17 ;  /* 0xc0800000090a7811 */ /* 0x000fe200078eb8ff */
[----:B------:R-:W-:Y:S04]  /*64c0*/  BSSY.RECONVERGENT B2, `(.L_x_60) ;  /* 0x0000036000027945 */ /* 0x000fe80003800200 */
[----:B------:R-:W-:Y:S02]  /*64d0*/  IMAD.IADD R11, R11, 0x1, -R10 ;  /* 0x000000010b0b7824 */ /* 0x000fe400078e0a0a */
[----:B------:R-:W-:Y:S02]  /*64e0*/  VIADD R10, R16, 0xffffff81 ;  /* 0xffffff81100a7836 */ /* 0x000fe40000000000 */
[----:B------:R0:W1:Y:S01]  /*64f0*/  MUFU.RCP R12, R11 ;  /* 0x0000000b000c7308 */ /* 0x0000620000001000 */
[----:B------:R-:W-:Y:S01]  /*6500*/  FADD.FTZ R15, -R11, -RZ ;  /* 0x800000ff0b0f7221 */ /* 0x000fe20000010100 */
[C---:B------:R-:W-:Y:S01]  /*6510*/  IMAD R2, R10.reuse, -0x800000, R2 ;  /* 0xff8000000a027824 */ /* 0x040fe200078e0202 */
[----:B0-----:R-:W-:-:S05]  /*6520*/  IADD3 R11, PT, PT, R10, 0x7f, -R9 ;  /* 0x0000007f0a0b7810 */ /* 0x001fca0007ffe809 */
[----:B------:R-:W-:Y:S02]  /*6530*/  IMAD.IADD R11, R11, 0x1, R8 ;  /* 0x000000010b0b7824 */ /* 0x000fe400078e0208 */
[----:B-1----:R-:W-:-:S04]  /*6540*/  FFMA R17, R12, R15, 1 ;  /* 0x3f8000000c117423 */ /* 0x002fc8000000000f */
[----:B------:R-:W-:-:S04]  /*6550*/  FFMA R19, R12, R17, R12 ;  /* 0x000000110c137223 */ /* 0x000fc8000000000c */
[----:B------:R-:W-:-:S04]  /*6560*/  FFMA R12, R2, R19, RZ ;  /* 0x00000013020c7223 */ /* 0x000fc800000000ff */
[----:B------:R-:W-:-:S04]  /*6570*/  FFMA R17, R15, R12, R2 ;  /* 0x0000000c0f117223 */ /* 0x000fc80000000002 */
[----:B------:R-:W-:-:S04]  /*6580*/  FFMA R12, R19, R17, R12 ;  /* 0x00000011130c7223 */ /* 0x000fc8000000000c */
[----:B------:R-:W-:-:S04]  /*6590*/  FFMA R15, R15, R12, R2 ;  /* 0x0000000c0f0f7223 */ /* 0x000fc80000000002 */
[----:B------:R-:W-:-:S05]  /*65a0*/  FFMA R2, R19, R15, R12 ;  /* 0x0000000f13027223 */ /* 0x000fca000000000c */
[----:B------:R-:W-:-:S04]  /*65b0*/  SHF.R.U32.HI R9, RZ, 0x17, R2 ;  /* 0x00000017ff097819 */ /* 0x000fc80000011602 */
[----:B------:R-:W-:-:S05]  /*65c0*/  LOP3.LUT R9, R9, 0xff, RZ, 0xc0, !PT ;  /* 0x000000ff09097812 */ /* 0x000fca00078ec0ff */
[----:B------:R-:W-:-:S04]  /*65d0*/  IMAD.IADD R16, R9, 0x1, R11 ;  /* 0x0000000109107824 */ /* 0x000fc800078e020b */
[----:B------:R-:W-:-:S05]  /*65e0*/  VIADD R8, R16, 0xffffffff ;  /* 0xffffffff10087836 */ /* 0x000fca0000000000 */
[----:B------:R-:W-:-:S13]  /*65f0*/  ISETP.GE.U32.AND P0, PT, R8, 0xfe, PT ;  /* 0x000000fe0800780c */ /* 0x000fda0003f06070 */
[----:B------:R-:W-:Y:S05]  /*6600*/  @!P0 BRA `(.L_x_61) ;  /* 0x0000000000808947 */ /* 0x000fea0003800000 */
[----:B------:R-:W-:-:S13]  /*6610*/  ISETP.GT.AND P0, PT, R16, 0xfe, PT ;  /* 0x000000fe1000780c */ /* 0x000fda0003f04270 */
[----:B------:R-:W-:Y:S05]  /*6620*/  @P0 BRA `(.L_x_62) ;  /* 0x00000000006c0947 */ /* 0x000fea0003800000 */
[----:B------:R-:W-:-:S13]  /*6630*/  ISETP.GE.AND P0, PT, R16, 0x1, PT ;  /* 0x000000011000780c */ /* 0x000fda0003f06270 */
[----:B------:R-:W-:Y:S05]  /*6640*/  @P0 BRA `(.L_x_63) ;  /* 0x0000000000740947 */ /* 0x000fea0003800000 */
[----:B------:R-:W-:Y:S02]  /*6650*/  ISETP.GE.AND P0, PT, R16, -0x18, PT ;  /* 0xffffffe81000780c */ /* 0x000fe40003f06270 */
[----:B------:R-:W-:-:S11]  /*6660*/  LOP3.LUT R2, R2, 0x80000000, RZ, 0xc0, !PT ;  /* 0x8000000002027812 */ /* 0x000fd600078ec0ff */
[----:B------:R-:W-:Y:S05]  /*6670*/  @!P0 BRA `(.L_x_63) ;  /* 0x0000000000688947 */ /* 0x000fea0003800000 */
[CCC-:B------:R-:W-:Y:S01]  /*6680*/  FFMA.RZ R8, R19.reuse, R15.reuse, R12.reuse ;  /* 0x0000000f13087223 */ /* 0x1c0fe2000000c00c */
[C---:B------:R-:W-:Y:S02]  /*6690*/  VIADD R11, R16.reuse, 0x20 ;  /* 0x00000020100b7836 */ /* 0x040fe40000000000 */
[CCC-:B------:R-:W-:Y:S01]  /*66a0*/  FFMA.RM R9, R19.reuse, R15.reuse, R12.reuse ;  /* 0x0000000f13097223 */ /* 0x1c0fe2000000400c */
[----:B------:R-:W-:Y:S02]  /*66b0*/  ISETP.NE.AND P3, PT, R16, RZ, PT ;  /* 0x000000ff1000720c */ /* 0x000fe40003f65270 */
[----:B------:R-:W-:Y:S01]  /*66c0*/  LOP3.LUT R10, R8, 0x7fffff, RZ, 0xc0, !PT ;  /* 0x007fffff080a7812 */ /* 0x000fe200078ec0ff */
[----:B------:R-:W-:Y:S01]  /*66d0*/  FFMA.RP R8, R19, R15, R12 ;  /* 0x0000000f13087223 */ /* 0x000fe2000000800c */
[----:B------:R-:W-:Y:S01]  /*66e0*/  IMAD.MOV R12, RZ, RZ, -R16 ;  /* 0x000000ffff0c7224 */ /* 0x000fe200078e0a10 */
[----:B------:R-:W-:Y:S02]  /*66f0*/  ISETP.NE.AND P1, PT, R16, RZ, PT ;  /* 0x000000ff1000720c */ /* 0x000fe40003f25270 */
[----:B------:R-:W-:-:S02]  /*6700*/  LOP3.LUT R10, R10, 0x800000, RZ, 0xfc, !PT ;  /* 0x008000000a0a7812 */ /* 0x000fc400078efcff */
[----:B------:R-:W-:Y:S02]  /*6710*/  FSETP.NEU.FTZ.AND P0, PT, R8, R9, PT ;  /* 0x000000090800720b */ /* 0x000fe40003f1d000 */
[----:B------:R-:W-:Y:S02]  /*6720*/  SHF.L.U32 R11, R10, R11, RZ ;  /* 0x0000000b0a0b7219 */ /* 0x000fe400000006ff */
[----:B------:R-:W-:Y:S02]  /*6730*/  SEL R9, R12, RZ, P3 ;  /* 0x000000ff0c097207 */ /* 0x000fe40001800000 */
[----:B------:R-:W-:Y:S02]  /*6740*/  ISETP.NE.AND P1, PT, R11, RZ, P1 ;  /* 0x000000ff0b00720c */ /* 0x000fe40000f25270 */
[----:B------:R-:W-:Y:S02]  /*6750*/  SHF.R.U32.HI R9, RZ, R9, R10 ;  /* 0x00000009ff097219 */ /* 0x000fe4000001160a */
[----:B------:R-:W-:-:S02]  /*6760*/  PLOP3.LUT P0, PT, P0, P1, PT, 0xf8, 0x8f ;  /* 0x00000000008f781c */ /* 0x000fc40000703f70 */
[----:B------:R-:W-:Y:S02]  /*6770*/  SHF.R.U32.HI R11, RZ, 0x1, R9 ;  /* 0x00000001ff0b7819 */ /* 0x000fe40000011609 */
[----:B------:R-:W-:-:S04]  /*6780*/  SEL R8, RZ, 0x1, !P0 ;  /* 0x00000001ff087807 */ /* 0x000fc80004000000 */
[----:B------:R-:W-:-:S04]  /*6790*/  LOP3.LUT R8, R8, 0x1, R11, 0xf8, !PT ;  /* 0x0000000108087812 */ /* 0x000fc800078ef80b */
[----:B------:R-:W-:-:S05]  /*67a0*/  LOP3.LUT R8, R8, R9, RZ, 0xc0, !PT ;  /* 0x0000000908087212 */ /* 0x000fca00078ec0ff */
[----:B------:R-:W-:-:S05]  /*67b0*/  IMAD.IADD R11, R11, 0x1, R8 ;  /* 0x000000010b0b7824 */ /* 0x000fca00078e0208 */
[----:B------:R-:W-:Y:S01]  /*67c0*/  LOP3.LUT R2, R11, R2, RZ, 0xfc, !PT ;  /* 0x000000020b027212 */ /* 0x000fe200078efcff */
[----:B------:R-:W-:Y:S06]  /*67d0*/  BRA `(.L_x_63) ;  /* 0x0000000000107947 */ /* 0x000fec0003800000 */
.L_x_62:
[----:B------:R-:W-:-:S04]  /*67e0*/  LOP3.LUT R2, R2, 0x80000000, RZ, 0xc0, !PT ;  /* 0x8000000002027812 */ /* 0x000fc800078ec0ff */
[----:B------:R-:W-:Y:S01]  /*67f0*/  LOP3.LUT R2, R2, 0x7f800000, RZ, 0xfc, !PT ;  /* 0x7f80000002027812 */ /* 0x000fe200078efcff */
[----:B------:R-:W-:Y:S06]  /*6800*/  BRA `(.L_x_63) ;  /* 0x0000000000047947 */ /* 0x000fec0003800000 */
.L_x_61:
[----:B------:R-:W-:-:S07]  /*6810*/  IMAD R2, R11, 0x800000, R2 ;  /* 0x008000000b027824 */ /* 0x000fce00078e0202 */
.L_x_63:
[----:B------:R-:W-:Y:S05]  /*6820*/  BSYNC.RECONVERGENT B2 ;  /* 0x0000000000027941 */ /* 0x000fea0003800200 */
.L_x_60:
[----:B------:R-:W-:Y:S05]  /*6830*/  BRA `(.L_x_64) ;  /* 0x0000000000207947 */ /* 0x000fea0003800000 */
.L_x_59:
[----:B------:R-:W-:-:S04]  /*6840*/  LOP3.LUT R2, R11, 0x80000000, R2, 0x48, !PT ;  /* 0x800000000b027812 */ /* 0x000fc800078e4802 */
[----:B------:R-:W-:Y:S01]  /*6850*/  LOP3.LUT R2, R2, 0x7f800000, RZ, 0xfc, !PT ;  /* 0x7f80000002027812 */ /* 0x000fe200078efcff */
[----:B------:R-:W-:Y:S06]  /*6860*/  BRA `(.L_x_64) ;  /* 0x0000000000147947 */ /* 0x000fec0003800000 */
.L_x_58:
[----:B------:R-:W-:Y:S01]  /*6870*/  LOP3.LUT R2, R11, 0x80000000, R2, 0x48, !PT ;  /* 0x800000000b027812 */ /* 0x000fe200078e4802 */
[----:B------:R-:W-:Y:S06]  /*6880*/  BRA `(.L_x_64) ;  /* 0x00000000000c7947 */ /* 0x000fec0003800000 */
.L_x_57:
[----:B------:R-:W0:Y:S01]  /*6890*/  MUFU.RSQ R2, -QNAN ;  /* 0xffc0000000027908 */ /* 0x000e220000001400 */
[----:B------:R-:W-:Y:S05]  /*68a0*/  BRA `(.L_x_64) ;  /* 0x0000000000047947 */ /* 0x000fea0003800000 */
.L_x_56:
[----:B------:R-:W-:-:S07]  /*68b0*/  FADD.FTZ R2, R2, R7 ;  /* 0x0000000702027221 */ /* 0x000fce0000010000 */
.L_x_64:
[----:B------:R-:W-:Y:S05]  /*68c0*/  BSYNC.RECONVERGENT B1 ;  /* 0x0000000000017941 */ /* 0x000fea0003800200 */
.L_x_54:
[----:B------:R-:W-:Y:S02]  /*68d0*/  IMAD.MOV.U32 R8, RZ, RZ, R6 ;  /* 0x000000ffff087224 */ /* 0x000fe400078e0006 */
[----:B------:R-:W-:-:S04]  /*68e0*/  IMAD.MOV.U32 R9, RZ, RZ, 0x0 ;  /* 0x00000000ff097424 */ /* 0x000fc800078e00ff */
[----:B0-----:R-:W-:Y:S05]  /*68f0*/  RET.REL.NODEC R8 `(_Z19computeActiveMatterP13generalPara_sP12activePara_sPfS3_S3_S3_) ;  /* 0xffffff9408c07950 */ /* 0x001fea0003c3ffff */
.L_x_65:
[----:B------:R-:W-:-:S00]  /*6900*/  BRA `(.L_x_65) ;  /* 0xfffffffc00fc7947 */ /* 0x000fc0000383ffff */
[----:B------:R-:W-:-:S00]  /*6910*/  NOP ;  /* 0x0000000000007918 */ /* 0x000fc00000000000 */
        /* <DEDUP_REMOVED lines=14> */
.L_x_66:


//--------------------- .nv.global.init           --------------------------
	.section	.nv.global.init,"aw",@progbits
	.align	4
.nv.global.init:
	.type		__cudart_i2opi_f,@object
	.size		__cudart_i2opi_f,(mrg32k3aM1SubSeq - __cudart_i2opi_f)
__cudart_i2opi_f:
        /*0000*/ 	.byte	0x41, 0x90, 0x43, 0x3c, 0x99, 0x95, 0x62, 0xdb, 0xc0, 0xdd, 0x34, 0xf5, 0xd1, 0x57, 0x27, 0xfc
        /*0010*/ 	.byte	0x29, 0x15, 0x44, 0x4e, 0x6e, 0x83, 0xf9, 0xa2
	.type		mrg32k3aM1SubSeq,@object
	.size		mrg32k3aM1SubSeq,(mrg32k3aM2SubSeq - mrg32k3aM1SubSeq)
mrg32k3aM1SubSeq:
        /*0018*/ 	.byte	0x0b, 0xcc, 0xee, 0x04, 0x73, 0x29, 0x8b, 0x6f, 0xf6, 0x53, 0x03, 0xf6, 0x23, 0xf6, 0xea, 0xda
        /* <DEDUP_REMOVED lines=125> */
	.type		mrg32k3aM2SubSeq,@object
	.size		mrg32k3aM2SubSeq,(mrg32k3aM1 - mrg32k3aM2SubSeq)
mrg32k3aM2SubSeq:
        /* <DEDUP_REMOVED lines=126> */
	.type		mrg32k3aM1,@object
	.size		mrg32k3aM1,(mrg32k3aM1Seq - mrg32k3aM1)
mrg32k3aM1:
        /* <DEDUP_REMOVED lines=144> */
	.type		mrg32k3aM1Seq,@object
	.size		mrg32k3aM1Seq,(mrg32k3aM2 - mrg32k3aM1Seq)
mrg32k3aM1Seq:
        /* <DEDUP_REMOVED lines=144> */
	.type		mrg32k3aM2,@object
	.size		mrg32k3aM2,(mrg32k3aM2Seq - mrg32k3aM2)
mrg32k3aM2:
        /* <DEDUP_REMOVED lines=144> */
	.type		mrg32k3aM2Seq,@object
	.size		mrg32k3aM2Seq,(precalc_xorwow_matrix - mrg32k3aM2Seq)
mrg32k3aM2Seq:
        /* <DEDUP_REMOVED lines=144> */
	.type		precalc_xorwow_matrix,@object
	.size		precalc_xorwow_matrix,(precalc_xorwow_offset_matrix - precalc_xorwow_matrix)
precalc_xorwow_matrix:
        /* <DEDUP_REMOVED lines=6400> */
	.type		precalc_xorwow_offset_matrix,@object
	.size		precalc_xorwow_offset_matrix,(.L_1 - precalc_xorwow_offset_matrix)
precalc_xorwow_offset_matrix:
        /* <DEDUP_REMOVED lines=6400> */
.L_1:


//--------------------- .nv.shared.reserved.0     --------------------------
	.section	.nv.shared.reserved.0,"aw",@nobits
	.weak		__nv_reservedSMEM_offset_0_alias
	.size		__nv_reservedSMEM_offset_0_alias, 0, 64
	.other		__nv_reservedSMEM_offset_0_alias,@"STO_CUDA_RESERVED_SHARED STV_DEFAULT"
__nv_reservedSMEM_offset_0_alias:
	.zero		0
	.zero		64


//--------------------- .nv.constant0._Z19computeActiveMatterP13generalPara_sP12activePara_sPfS3_S3_S3_ --------------------------
	.section	.nv.constant0._Z19computeActiveMatterP13generalPara_sP12activePara_sPfS3_S3_S3_,"a",@progbits
	.sectionflags	@""
	.align	4
.nv.constant0._Z19computeActiveMatterP13generalPara_sP12activePara_sPfS3_S3_S3_:
	.zero		944


//--------------------- SYMBOLS --------------------------

	.type		.nv.reservedSmem.offset0,@object
	.size		.nv.reservedSmem.offset0,0x4
